//
// Generated by NVIDIA NVVM Compiler
//
// Compiler Build ID: CL-36424714
// Cuda compilation tools, release 13.0, V13.0.88
// Based on NVVM 20.0.0
//

.version 9.0
.target sm_100
.address_size 64

	// .globl	_Z22geneticAlgorithmKernelPcS_mPiS0_PK4ItemdS0_S0_S_
.global .align 4 .b8 precalc_xorwow_matrix[102400];
.global .align 4 .b8 precalc_xorwow_offset_matrix[102400];
.global .align 4 .b8 mrg32k3aM1[2304];
.global .align 4 .b8 mrg32k3aM2[2304];
.global .align 4 .b8 mrg32k3aM1SubSeq[2016];
.global .align 4 .b8 mrg32k3aM2SubSeq[2016];
.global .align 4 .b8 mrg32k3aM1Seq[2304];
.global .align 4 .b8 mrg32k3aM2Seq[2304];
.const .align 8 .b8 __cr_lgamma_table[72];

.visible .entry _Z22geneticAlgorithmKernelPcS_mPiS0_PK4ItemdS0_S0_S_(
	.param .u64 .ptr .align 1 _Z22geneticAlgorithmKernelPcS_mPiS0_PK4ItemdS0_S0_S__param_0,
	.param .u64 .ptr .align 1 _Z22geneticAlgorithmKernelPcS_mPiS0_PK4ItemdS0_S0_S__param_1,
	.param .u64 _Z22geneticAlgorithmKernelPcS_mPiS0_PK4ItemdS0_S0_S__param_2,
	.param .u64 .ptr .align 1 _Z22geneticAlgorithmKernelPcS_mPiS0_PK4ItemdS0_S0_S__param_3,
	.param .u64 .ptr .align 1 _Z22geneticAlgorithmKernelPcS_mPiS0_PK4ItemdS0_S0_S__param_4,
	.param .u64 .ptr .align 1 _Z22geneticAlgorithmKernelPcS_mPiS0_PK4ItemdS0_S0_S__param_5,
	.param .f64 _Z22geneticAlgorithmKernelPcS_mPiS0_PK4ItemdS0_S0_S__param_6,
	.param .u64 .ptr .align 1 _Z22geneticAlgorithmKernelPcS_mPiS0_PK4ItemdS0_S0_S__param_7,
	.param .u64 .ptr .align 1 _Z22geneticAlgorithmKernelPcS_mPiS0_PK4ItemdS0_S0_S__param_8,
	.param .u64 .ptr .align 1 _Z22geneticAlgorithmKernelPcS_mPiS0_PK4ItemdS0_S0_S__param_9
)
{
	.local .align 8 .b8 	__local_depot0[48];
	.reg .b64 	%SP;
	.reg .b64 	%SPL;
	.reg .pred 	%p<122>;
	.reg .b16 	%rs<61>;
	.reg .b32 	%r<1555>;
	.reg .b64 	%rd<191>;
	.reg .b64 	%fd<12>;

	mov.u64 	%SPL, __local_depot0;
	ld.param.u64 	%rd80, [_Z22geneticAlgorithmKernelPcS_mPiS0_PK4ItemdS0_S0_S__param_0];
	ld.param.u64 	%rd81, [_Z22geneticAlgorithmKernelPcS_mPiS0_PK4ItemdS0_S0_S__param_1];
	ld.param.u64 	%rd76, [_Z22geneticAlgorithmKernelPcS_mPiS0_PK4ItemdS0_S0_S__param_2];
	ld.param.u64 	%rd82, [_Z22geneticAlgorithmKernelPcS_mPiS0_PK4ItemdS0_S0_S__param_4];
	ld.param.u64 	%rd83, [_Z22geneticAlgorithmKernelPcS_mPiS0_PK4ItemdS0_S0_S__param_5];
	ld.param.f64 	%fd1, [_Z22geneticAlgorithmKernelPcS_mPiS0_PK4ItemdS0_S0_S__param_6];
	ld.param.u64 	%rd84, [_Z22geneticAlgorithmKernelPcS_mPiS0_PK4ItemdS0_S0_S__param_9];
	cvta.to.global.u64 	%rd1, %rd80;
	cvta.to.global.u64 	%rd2, %rd83;
	cvta.to.global.u64 	%rd3, %rd84;
	cvta.to.global.u64 	%rd4, %rd81;
	cvta.to.global.u64 	%rd5, %rd82;
	add.u64 	%rd6, %SPL, 0;
	mov.u32 	%r687, %ntid.x;
	mov.u32 	%r688, %ctaid.x;
	mov.u32 	%r689, %tid.x;
	mad.lo.s32 	%r690, %r687, %r688, %r689;
	add.s32 	%r691, %r690, 1;
	cvt.u64.u32 	%rd7, %r690;
	xor.b32  	%r692, %r691, -1429050551;
	mul.lo.s32 	%r1502, %r692, 1099087573;
	add.s32 	%r693, %r1502, -638133224;
	add.s32 	%r1211, %r1502, 123456789;
	st.local.v2.u32 	[%rd6], {%r693, %r1211};
	xor.b32  	%r1210, %r1502, 362436069;
	mov.b32 	%r1209, -123459836;
	st.local.v2.u32 	[%rd6+8], {%r1210, %r1209};
	add.s32 	%r1207, %r1502, 5783321;
	mov.b32 	%r1208, -589760388;
	st.local.v2.u32 	[%rd6+16], {%r1208, %r1207};
	setp.eq.s32 	%p1, %r690, 0;
	@%p1 bra 	$L__BB0_115;
	mov.b32 	%r1194, 0;
	mov.b32 	%r1209, -123459836;
	mov.b32 	%r1208, -589760388;
	mov.u64 	%rd172, %rd7;
$L__BB0_2:
	mov.u64 	%rd8, %rd172;
	and.b64  	%rd9, %rd8, 3;
	setp.eq.s64 	%p2, %rd9, 0;
	@%p2 bra 	$L__BB0_114;
	mul.wide.u32 	%rd86, %r1194, 3200;
	mov.u64 	%rd87, precalc_xorwow_matrix;
	add.s64 	%rd10, %rd87, %rd86;
	mov.b32 	%r1207, 0;
	mov.u32 	%r1208, %r1207;
	mov.u32 	%r1209, %r1207;
	mov.u32 	%r1210, %r1207;
	mov.u32 	%r1211, %r1207;
	mov.u32 	%r1200, %r1207;
$L__BB0_4:
	mul.wide.u32 	%rd88, %r1200, 4;
	add.s64 	%rd89, %rd6, %rd88;
	ld.local.u32 	%r17, [%rd89+4];
	shl.b32 	%r18, %r1200, 5;
	mov.b32 	%r1206, 0;
$L__BB0_5:
	.pragma "nounroll";
	shr.u32 	%r699, %r17, %r1206;
	and.b32  	%r700, %r699, 1;
	setp.eq.b32 	%p3, %r700, 1;
	not.pred 	%p4, %p3;
	add.s32 	%r701, %r18, %r1206;
	mul.lo.s32 	%r702, %r701, 5;
	mul.wide.u32 	%rd90, %r702, 4;
	add.s64 	%rd11, %rd10, %rd90;
	@%p4 bra 	$L__BB0_7;
	ld.global.u32 	%r703, [%rd11];
	xor.b32  	%r1211, %r1211, %r703;
	ld.global.u32 	%r704, [%rd11+4];
	xor.b32  	%r1210, %r1210, %r704;
	ld.global.u32 	%r705, [%rd11+8];
	xor.b32  	%r1209, %r1209, %r705;
	ld.global.u32 	%r706, [%rd11+12];
	xor.b32  	%r1208, %r1208, %r706;
	ld.global.u32 	%r707, [%rd11+16];
	xor.b32  	%r1207, %r1207, %r707;
$L__BB0_7:
	and.b32  	%r709, %r699, 2;
	setp.eq.s32 	%p5, %r709, 0;
	@%p5 bra 	$L__BB0_9;
	ld.global.u32 	%r710, [%rd11+20];
	xor.b32  	%r1211, %r1211, %r710;
	ld.global.u32 	%r711, [%rd11+24];
	xor.b32  	%r1210, %r1210, %r711;
	ld.global.u32 	%r712, [%rd11+28];
	xor.b32  	%r1209, %r1209, %r712;
	ld.global.u32 	%r713, [%rd11+32];
	xor.b32  	%r1208, %r1208, %r713;
	ld.global.u32 	%r714, [%rd11+36];
	xor.b32  	%r1207, %r1207, %r714;
$L__BB0_9:
	and.b32  	%r716, %r699, 4;
	setp.eq.s32 	%p6, %r716, 0;
	@%p6 bra 	$L__BB0_11;
	ld.global.u32 	%r717, [%rd11+40];
	xor.b32  	%r1211, %r1211, %r717;
	ld.global.u32 	%r718, [%rd11+44];
	xor.b32  	%r1210, %r1210, %r718;
	ld.global.u32 	%r719, [%rd11+48];
	xor.b32  	%r1209, %r1209, %r719;
	ld.global.u32 	%r720, [%rd11+52];
	xor.b32  	%r1208, %r1208, %r720;
	ld.global.u32 	%r721, [%rd11+56];
	xor.b32  	%r1207, %r1207, %r721;
$L__BB0_11:
	and.b32  	%r723, %r699, 8;
	setp.eq.s32 	%p7, %r723, 0;
	@%p7 bra 	$L__BB0_13;
	ld.global.u32 	%r724, [%rd11+60];
	xor.b32  	%r1211, %r1211, %r724;
	ld.global.u32 	%r725, [%rd11+64];
	xor.b32  	%r1210, %r1210, %r725;
	ld.global.u32 	%r726, [%rd11+68];
	xor.b32  	%r1209, %r1209, %r726;
	ld.global.u32 	%r727, [%rd11+72];
	xor.b32  	%r1208, %r1208, %r727;
	ld.global.u32 	%r728, [%rd11+76];
	xor.b32  	%r1207, %r1207, %r728;
$L__BB0_13:
	and.b32  	%r730, %r699, 16;
	setp.eq.s32 	%p8, %r730, 0;
	@%p8 bra 	$L__BB0_15;
	ld.global.u32 	%r731, [%rd11+80];
	xor.b32  	%r1211, %r1211, %r731;
	ld.global.u32 	%r732, [%rd11+84];
	xor.b32  	%r1210, %r1210, %r732;
	ld.global.u32 	%r733, [%rd11+88];
	xor.b32  	%r1209, %r1209, %r733;
	ld.global.u32 	%r734, [%rd11+92];
	xor.b32  	%r1208, %r1208, %r734;
	ld.global.u32 	%r735, [%rd11+96];
	xor.b32  	%r1207, %r1207, %r735;
$L__BB0_15:
	and.b32  	%r737, %r699, 32;
	setp.eq.s32 	%p9, %r737, 0;
	@%p9 bra 	$L__BB0_17;
	ld.global.u32 	%r738, [%rd11+100];
	xor.b32  	%r1211, %r1211, %r738;
	ld.global.u32 	%r739, [%rd11+104];
	xor.b32  	%r1210, %r1210, %r739;
	ld.global.u32 	%r740, [%rd11+108];
	xor.b32  	%r1209, %r1209, %r740;
	ld.global.u32 	%r741, [%rd11+112];
	xor.b32  	%r1208, %r1208, %r741;
	ld.global.u32 	%r742, [%rd11+116];
	xor.b32  	%r1207, %r1207, %r742;
$L__BB0_17:
	and.b32  	%r744, %r699, 64;
	setp.eq.s32 	%p10, %r744, 0;
	@%p10 bra 	$L__BB0_19;
	ld.global.u32 	%r745, [%rd11+120];
	xor.b32  	%r1211, %r1211, %r745;
	ld.global.u32 	%r746, [%rd11+124];
	xor.b32  	%r1210, %r1210, %r746;
	ld.global.u32 	%r747, [%rd11+128];
	xor.b32  	%r1209, %r1209, %r747;
	ld.global.u32 	%r748, [%rd11+132];
	xor.b32  	%r1208, %r1208, %r748;
	ld.global.u32 	%r749, [%rd11+136];
	xor.b32  	%r1207, %r1207, %r749;
$L__BB0_19:
	and.b32  	%r751, %r699, 128;
	setp.eq.s32 	%p11, %r751, 0;
	@%p11 bra 	$L__BB0_21;
	ld.global.u32 	%r752, [%rd11+140];
	xor.b32  	%r1211, %r1211, %r752;
	ld.global.u32 	%r753, [%rd11+144];
	xor.b32  	%r1210, %r1210, %r753;
	ld.global.u32 	%r754, [%rd11+148];
	xor.b32  	%r1209, %r1209, %r754;
	ld.global.u32 	%r755, [%rd11+152];
	xor.b32  	%r1208, %r1208, %r755;
	ld.global.u32 	%r756, [%rd11+156];
	xor.b32  	%r1207, %r1207, %r756;
$L__BB0_21:
	and.b32  	%r758, %r699, 256;
	setp.eq.s32 	%p12, %r758, 0;
	@%p12 bra 	$L__BB0_23;
	ld.global.u32 	%r759, [%rd11+160];
	xor.b32  	%r1211, %r1211, %r759;
	ld.global.u32 	%r760, [%rd11+164];
	xor.b32  	%r1210, %r1210, %r760;
	ld.global.u32 	%r761, [%rd11+168];
	xor.b32  	%r1209, %r1209, %r761;
	ld.global.u32 	%r762, [%rd11+172];
	xor.b32  	%r1208, %r1208, %r762;
	ld.global.u32 	%r763, [%rd11+176];
	xor.b32  	%r1207, %r1207, %r763;
$L__BB0_23:
	and.b32  	%r765, %r699, 512;
	setp.eq.s32 	%p13, %r765, 0;
	@%p13 bra 	$L__BB0_25;
	ld.global.u32 	%r766, [%rd11+180];
	xor.b32  	%r1211, %r1211, %r766;
	ld.global.u32 	%r767, [%rd11+184];
	xor.b32  	%r1210, %r1210, %r767;
	ld.global.u32 	%r768, [%rd11+188];
	xor.b32  	%r1209, %r1209, %r768;
	ld.global.u32 	%r769, [%rd11+192];
	xor.b32  	%r1208, %r1208, %r769;
	ld.global.u32 	%r770, [%rd11+196];
	xor.b32  	%r1207, %r1207, %r770;
$L__BB0_25:
	and.b32  	%r772, %r699, 1024;
	setp.eq.s32 	%p14, %r772, 0;
	@%p14 bra 	$L__BB0_27;
	ld.global.u32 	%r773, [%rd11+200];
	xor.b32  	%r1211, %r1211, %r773;
	ld.global.u32 	%r774, [%rd11+204];
	xor.b32  	%r1210, %r1210, %r774;
	ld.global.u32 	%r775, [%rd11+208];
	xor.b32  	%r1209, %r1209, %r775;
	ld.global.u32 	%r776, [%rd11+212];
	xor.b32  	%r1208, %r1208, %r776;
	ld.global.u32 	%r777, [%rd11+216];
	xor.b32  	%r1207, %r1207, %r777;
$L__BB0_27:
	and.b32  	%r779, %r699, 2048;
	setp.eq.s32 	%p15, %r779, 0;
	@%p15 bra 	$L__BB0_29;
	ld.global.u32 	%r780, [%rd11+220];
	xor.b32  	%r1211, %r1211, %r780;
	ld.global.u32 	%r781, [%rd11+224];
	xor.b32  	%r1210, %r1210, %r781;
	ld.global.u32 	%r782, [%rd11+228];
	xor.b32  	%r1209, %r1209, %r782;
	ld.global.u32 	%r783, [%rd11+232];
	xor.b32  	%r1208, %r1208, %r783;
	ld.global.u32 	%r784, [%rd11+236];
	xor.b32  	%r1207, %r1207, %r784;
$L__BB0_29:
	and.b32  	%r786, %r699, 4096;
	setp.eq.s32 	%p16, %r786, 0;
	@%p16 bra 	$L__BB0_31;
	ld.global.u32 	%r787, [%rd11+240];
	xor.b32  	%r1211, %r1211, %r787;
	ld.global.u32 	%r788, [%rd11+244];
	xor.b32  	%r1210, %r1210, %r788;
	ld.global.u32 	%r789, [%rd11+248];
	xor.b32  	%r1209, %r1209, %r789;
	ld.global.u32 	%r790, [%rd11+252];
	xor.b32  	%r1208, %r1208, %r790;
	ld.global.u32 	%r791, [%rd11+256];
	xor.b32  	%r1207, %r1207, %r791;
$L__BB0_31:
	and.b32  	%r793, %r699, 8192;
	setp.eq.s32 	%p17, %r793, 0;
	@%p17 bra 	$L__BB0_33;
	ld.global.u32 	%r794, [%rd11+260];
	xor.b32  	%r1211, %r1211, %r794;
	ld.global.u32 	%r795, [%rd11+264];
	xor.b32  	%r1210, %r1210, %r795;
	ld.global.u32 	%r796, [%rd11+268];
	xor.b32  	%r1209, %r1209, %r796;
	ld.global.u32 	%r797, [%rd11+272];
	xor.b32  	%r1208, %r1208, %r797;
	ld.global.u32 	%r798, [%rd11+276];
	xor.b32  	%r1207, %r1207, %r798;
$L__BB0_33:
	and.b32  	%r800, %r699, 16384;
	setp.eq.s32 	%p18, %r800, 0;
	@%p18 bra 	$L__BB0_35;
	ld.global.u32 	%r801, [%rd11+280];
	xor.b32  	%r1211, %r1211, %r801;
	ld.global.u32 	%r802, [%rd11+284];
	xor.b32  	%r1210, %r1210, %r802;
	ld.global.u32 	%r803, [%rd11+288];
	xor.b32  	%r1209, %r1209, %r803;
	ld.global.u32 	%r804, [%rd11+292];
	xor.b32  	%r1208, %r1208, %r804;
	ld.global.u32 	%r805, [%rd11+296];
	xor.b32  	%r1207, %r1207, %r805;
$L__BB0_35:
	and.b32  	%r807, %r699, 32768;
	setp.eq.s32 	%p19, %r807, 0;
	@%p19 bra 	$L__BB0_37;
	ld.global.u32 	%r808, [%rd11+300];
	xor.b32  	%r1211, %r1211, %r808;
	ld.global.u32 	%r809, [%rd11+304];
	xor.b32  	%r1210, %r1210, %r809;
	ld.global.u32 	%r810, [%rd11+308];
	xor.b32  	%r1209, %r1209, %r810;
	ld.global.u32 	%r811, [%rd11+312];
	xor.b32  	%r1208, %r1208, %r811;
	ld.global.u32 	%r812, [%rd11+316];
	xor.b32  	%r1207, %r1207, %r812;
$L__BB0_37:
	add.s32 	%r1206, %r1206, 16;
	setp.ne.s32 	%p20, %r1206, 32;
	@%p20 bra 	$L__BB0_5;
	mad.lo.s32 	%r813, %r1200, -31, %r18;
	add.s32 	%r1200, %r813, 1;
	setp.ne.s32 	%p21, %r1200, 5;
	@%p21 bra 	$L__BB0_4;
	st.local.u32 	[%rd6+4], %r1211;
	st.local.v2.u32 	[%rd6+8], {%r1210, %r1209};
	st.local.v2.u32 	[%rd6+16], {%r1208, %r1207};
	setp.eq.s64 	%p22, %rd9, 1;
	@%p22 bra 	$L__BB0_114;
	mov.b32 	%r1207, 0;
	mov.u32 	%r1208, %r1207;
	mov.u32 	%r1209, %r1207;
	mov.u32 	%r1210, %r1207;
	mov.u32 	%r1211, %r1207;
	mov.u32 	%r1292, %r1207;
$L__BB0_41:
	mul.wide.u32 	%rd91, %r1292, 4;
	add.s64 	%rd92, %rd6, %rd91;
	ld.local.u32 	%r193, [%rd92+4];
	shl.b32 	%r194, %r1292, 5;
	mov.b32 	%r1298, 0;
$L__BB0_42:
	.pragma "nounroll";
	shr.u32 	%r816, %r193, %r1298;
	and.b32  	%r817, %r816, 1;
	setp.eq.b32 	%p23, %r817, 1;
	not.pred 	%p24, %p23;
	add.s32 	%r818, %r194, %r1298;
	mul.lo.s32 	%r819, %r818, 5;
	mul.wide.u32 	%rd93, %r819, 4;
	add.s64 	%rd12, %rd10, %rd93;
	@%p24 bra 	$L__BB0_44;
	ld.global.u32 	%r820, [%rd12];
	xor.b32  	%r1211, %r1211, %r820;
	ld.global.u32 	%r821, [%rd12+4];
	xor.b32  	%r1210, %r1210, %r821;
	ld.global.u32 	%r822, [%rd12+8];
	xor.b32  	%r1209, %r1209, %r822;
	ld.global.u32 	%r823, [%rd12+12];
	xor.b32  	%r1208, %r1208, %r823;
	ld.global.u32 	%r824, [%rd12+16];
	xor.b32  	%r1207, %r1207, %r824;
$L__BB0_44:
	and.b32  	%r826, %r816, 2;
	setp.eq.s32 	%p25, %r826, 0;
	@%p25 bra 	$L__BB0_46;
	ld.global.u32 	%r827, [%rd12+20];
	xor.b32  	%r1211, %r1211, %r827;
	ld.global.u32 	%r828, [%rd12+24];
	xor.b32  	%r1210, %r1210, %r828;
	ld.global.u32 	%r829, [%rd12+28];
	xor.b32  	%r1209, %r1209, %r829;
	ld.global.u32 	%r830, [%rd12+32];
	xor.b32  	%r1208, %r1208, %r830;
	ld.global.u32 	%r831, [%rd12+36];
	xor.b32  	%r1207, %r1207, %r831;
$L__BB0_46:
	and.b32  	%r833, %r816, 4;
	setp.eq.s32 	%p26, %r833, 0;
	@%p26 bra 	$L__BB0_48;
	ld.global.u32 	%r834, [%rd12+40];
	xor.b32  	%r1211, %r1211, %r834;
	ld.global.u32 	%r835, [%rd12+44];
	xor.b32  	%r1210, %r1210, %r835;
	ld.global.u32 	%r836, [%rd12+48];
	xor.b32  	%r1209, %r1209, %r836;
	ld.global.u32 	%r837, [%rd12+52];
	xor.b32  	%r1208, %r1208, %r837;
	ld.global.u32 	%r838, [%rd12+56];
	xor.b32  	%r1207, %r1207, %r838;
$L__BB0_48:
	and.b32  	%r840, %r816, 8;
	setp.eq.s32 	%p27, %r840, 0;
	@%p27 bra 	$L__BB0_50;
	ld.global.u32 	%r841, [%rd12+60];
	xor.b32  	%r1211, %r1211, %r841;
	ld.global.u32 	%r842, [%rd12+64];
	xor.b32  	%r1210, %r1210, %r842;
	ld.global.u32 	%r843, [%rd12+68];
	xor.b32  	%r1209, %r1209, %r843;
	ld.global.u32 	%r844, [%rd12+72];
	xor.b32  	%r1208, %r1208, %r844;
	ld.global.u32 	%r845, [%rd12+76];
	xor.b32  	%r1207, %r1207, %r845;
$L__BB0_50:
	and.b32  	%r847, %r816, 16;
	setp.eq.s32 	%p28, %r847, 0;
	@%p28 bra 	$L__BB0_52;
	ld.global.u32 	%r848, [%rd12+80];
	xor.b32  	%r1211, %r1211, %r848;
	ld.global.u32 	%r849, [%rd12+84];
	xor.b32  	%r1210, %r1210, %r849;
	ld.global.u32 	%r850, [%rd12+88];
	xor.b32  	%r1209, %r1209, %r850;
	ld.global.u32 	%r851, [%rd12+92];
	xor.b32  	%r1208, %r1208, %r851;
	ld.global.u32 	%r852, [%rd12+96];
	xor.b32  	%r1207, %r1207, %r852;
$L__BB0_52:
	and.b32  	%r854, %r816, 32;
	setp.eq.s32 	%p29, %r854, 0;
	@%p29 bra 	$L__BB0_54;
	ld.global.u32 	%r855, [%rd12+100];
	xor.b32  	%r1211, %r1211, %r855;
	ld.global.u32 	%r856, [%rd12+104];
	xor.b32  	%r1210, %r1210, %r856;
	ld.global.u32 	%r857, [%rd12+108];
	xor.b32  	%r1209, %r1209, %r857;
	ld.global.u32 	%r858, [%rd12+112];
	xor.b32  	%r1208, %r1208, %r858;
	ld.global.u32 	%r859, [%rd12+116];
	xor.b32  	%r1207, %r1207, %r859;
$L__BB0_54:
	and.b32  	%r861, %r816, 64;
	setp.eq.s32 	%p30, %r861, 0;
	@%p30 bra 	$L__BB0_56;
	ld.global.u32 	%r862, [%rd12+120];
	xor.b32  	%r1211, %r1211, %r862;
	ld.global.u32 	%r863, [%rd12+124];
	xor.b32  	%r1210, %r1210, %r863;
	ld.global.u32 	%r864, [%rd12+128];
	xor.b32  	%r1209, %r1209, %r864;
	ld.global.u32 	%r865, [%rd12+132];
	xor.b32  	%r1208, %r1208, %r865;
	ld.global.u32 	%r866, [%rd12+136];
	xor.b32  	%r1207, %r1207, %r866;
$L__BB0_56:
	and.b32  	%r868, %r816, 128;
	setp.eq.s32 	%p31, %r868, 0;
	@%p31 bra 	$L__BB0_58;
	ld.global.u32 	%r869, [%rd12+140];
	xor.b32  	%r1211, %r1211, %r869;
	ld.global.u32 	%r870, [%rd12+144];
	xor.b32  	%r1210, %r1210, %r870;
	ld.global.u32 	%r871, [%rd12+148];
	xor.b32  	%r1209, %r1209, %r871;
	ld.global.u32 	%r872, [%rd12+152];
	xor.b32  	%r1208, %r1208, %r872;
	ld.global.u32 	%r873, [%rd12+156];
	xor.b32  	%r1207, %r1207, %r873;
$L__BB0_58:
	and.b32  	%r875, %r816, 256;
	setp.eq.s32 	%p32, %r875, 0;
	@%p32 bra 	$L__BB0_60;
	ld.global.u32 	%r876, [%rd12+160];
	xor.b32  	%r1211, %r1211, %r876;
	ld.global.u32 	%r877, [%rd12+164];
	xor.b32  	%r1210, %r1210, %r877;
	ld.global.u32 	%r878, [%rd12+168];
	xor.b32  	%r1209, %r1209, %r878;
	ld.global.u32 	%r879, [%rd12+172];
	xor.b32  	%r1208, %r1208, %r879;
	ld.global.u32 	%r880, [%rd12+176];
	xor.b32  	%r1207, %r1207, %r880;
$L__BB0_60:
	and.b32  	%r882, %r816, 512;
	setp.eq.s32 	%p33, %r882, 0;
	@%p33 bra 	$L__BB0_62;
	ld.global.u32 	%r883, [%rd12+180];
	xor.b32  	%r1211, %r1211, %r883;
	ld.global.u32 	%r884, [%rd12+184];
	xor.b32  	%r1210, %r1210, %r884;
	ld.global.u32 	%r885, [%rd12+188];
	xor.b32  	%r1209, %r1209, %r885;
	ld.global.u32 	%r886, [%rd12+192];
	xor.b32  	%r1208, %r1208, %r886;
	ld.global.u32 	%r887, [%rd12+196];
	xor.b32  	%r1207, %r1207, %r887;
$L__BB0_62:
	and.b32  	%r889, %r816, 1024;
	setp.eq.s32 	%p34, %r889, 0;
	@%p34 bra 	$L__BB0_64;
	ld.global.u32 	%r890, [%rd12+200];
	xor.b32  	%r1211, %r1211, %r890;
	ld.global.u32 	%r891, [%rd12+204];
	xor.b32  	%r1210, %r1210, %r891;
	ld.global.u32 	%r892, [%rd12+208];
	xor.b32  	%r1209, %r1209, %r892;
	ld.global.u32 	%r893, [%rd12+212];
	xor.b32  	%r1208, %r1208, %r893;
	ld.global.u32 	%r894, [%rd12+216];
	xor.b32  	%r1207, %r1207, %r894;
$L__BB0_64:
	and.b32  	%r896, %r816, 2048;
	setp.eq.s32 	%p35, %r896, 0;
	@%p35 bra 	$L__BB0_66;
	ld.global.u32 	%r897, [%rd12+220];
	xor.b32  	%r1211, %r1211, %r897;
	ld.global.u32 	%r898, [%rd12+224];
	xor.b32  	%r1210, %r1210, %r898;
	ld.global.u32 	%r899, [%rd12+228];
	xor.b32  	%r1209, %r1209, %r899;
	ld.global.u32 	%r900, [%rd12+232];
	xor.b32  	%r1208, %r1208, %r900;
	ld.global.u32 	%r901, [%rd12+236];
	xor.b32  	%r1207, %r1207, %r901;
$L__BB0_66:
	and.b32  	%r903, %r816, 4096;
	setp.eq.s32 	%p36, %r903, 0;
	@%p36 bra 	$L__BB0_68;
	ld.global.u32 	%r904, [%rd12+240];
	xor.b32  	%r1211, %r1211, %r904;
	ld.global.u32 	%r905, [%rd12+244];
	xor.b32  	%r1210, %r1210, %r905;
	ld.global.u32 	%r906, [%rd12+248];
	xor.b32  	%r1209, %r1209, %r906;
	ld.global.u32 	%r907, [%rd12+252];
	xor.b32  	%r1208, %r1208, %r907;
	ld.global.u32 	%r908, [%rd12+256];
	xor.b32  	%r1207, %r1207, %r908;
$L__BB0_68:
	and.b32  	%r910, %r816, 8192;
	setp.eq.s32 	%p37, %r910, 0;
	@%p37 bra 	$L__BB0_70;
	ld.global.u32 	%r911, [%rd12+260];
	xor.b32  	%r1211, %r1211, %r911;
	ld.global.u32 	%r912, [%rd12+264];
	xor.b32  	%r1210, %r1210, %r912;
	ld.global.u32 	%r913, [%rd12+268];
	xor.b32  	%r1209, %r1209, %r913;
	ld.global.u32 	%r914, [%rd12+272];
	xor.b32  	%r1208, %r1208, %r914;
	ld.global.u32 	%r915, [%rd12+276];
	xor.b32  	%r1207, %r1207, %r915;
$L__BB0_70:
	and.b32  	%r917, %r816, 16384;
	setp.eq.s32 	%p38, %r917, 0;
	@%p38 bra 	$L__BB0_72;
	ld.global.u32 	%r918, [%rd12+280];
	xor.b32  	%r1211, %r1211, %r918;
	ld.global.u32 	%r919, [%rd12+284];
	xor.b32  	%r1210, %r1210, %r919;
	ld.global.u32 	%r920, [%rd12+288];
	xor.b32  	%r1209, %r1209, %r920;
	ld.global.u32 	%r921, [%rd12+292];
	xor.b32  	%r1208, %r1208, %r921;
	ld.global.u32 	%r922, [%rd12+296];
	xor.b32  	%r1207, %r1207, %r922;
$L__BB0_72:
	and.b32  	%r924, %r816, 32768;
	setp.eq.s32 	%p39, %r924, 0;
	@%p39 bra 	$L__BB0_74;
	ld.global.u32 	%r925, [%rd12+300];
	xor.b32  	%r1211, %r1211, %r925;
	ld.global.u32 	%r926, [%rd12+304];
	xor.b32  	%r1210, %r1210, %r926;
	ld.global.u32 	%r927, [%rd12+308];
	xor.b32  	%r1209, %r1209, %r927;
	ld.global.u32 	%r928, [%rd12+312];
	xor.b32  	%r1208, %r1208, %r928;
	ld.global.u32 	%r929, [%rd12+316];
	xor.b32  	%r1207, %r1207, %r929;
$L__BB0_74:
	add.s32 	%r1298, %r1298, 16;
	setp.ne.s32 	%p40, %r1298, 32;
	@%p40 bra 	$L__BB0_42;
	mad.lo.s32 	%r930, %r1292, -31, %r194;
	add.s32 	%r1292, %r930, 1;
	setp.ne.s32 	%p41, %r1292, 5;
	@%p41 bra 	$L__BB0_41;
	st.local.u32 	[%rd6+4], %r1211;
	st.local.v2.u32 	[%rd6+8], {%r1210, %r1209};
	st.local.v2.u32 	[%rd6+16], {%r1208, %r1207};
	setp.ne.s64 	%p42, %rd9, 3;
	@%p42 bra 	$L__BB0_114;
	mov.b32 	%r1207, 0;
	mov.u32 	%r1208, %r1207;
	mov.u32 	%r1209, %r1207;
	mov.u32 	%r1210, %r1207;
	mov.u32 	%r1211, %r1207;
	mov.u32 	%r1384, %r1207;
$L__BB0_78:
	mul.wide.u32 	%rd94, %r1384, 4;
	add.s64 	%rd95, %rd6, %rd94;
	ld.local.u32 	%r369, [%rd95+4];
	shl.b32 	%r370, %r1384, 5;
	mov.b32 	%r1390, 0;
$L__BB0_79:
	.pragma "nounroll";
	shr.u32 	%r933, %r369, %r1390;
	and.b32  	%r934, %r933, 1;
	setp.eq.b32 	%p43, %r934, 1;
	not.pred 	%p44, %p43;
	add.s32 	%r935, %r370, %r1390;
	mul.lo.s32 	%r936, %r935, 5;
	mul.wide.u32 	%rd96, %r936, 4;
	add.s64 	%rd13, %rd10, %rd96;
	@%p44 bra 	$L__BB0_81;
	ld.global.u32 	%r937, [%rd13];
	xor.b32  	%r1211, %r1211, %r937;
	ld.global.u32 	%r938, [%rd13+4];
	xor.b32  	%r1210, %r1210, %r938;
	ld.global.u32 	%r939, [%rd13+8];
	xor.b32  	%r1209, %r1209, %r939;
	ld.global.u32 	%r940, [%rd13+12];
	xor.b32  	%r1208, %r1208, %r940;
	ld.global.u32 	%r941, [%rd13+16];
	xor.b32  	%r1207, %r1207, %r941;
$L__BB0_81:
	and.b32  	%r943, %r933, 2;
	setp.eq.s32 	%p45, %r943, 0;
	@%p45 bra 	$L__BB0_83;
	ld.global.u32 	%r944, [%rd13+20];
	xor.b32  	%r1211, %r1211, %r944;
	ld.global.u32 	%r945, [%rd13+24];
	xor.b32  	%r1210, %r1210, %r945;
	ld.global.u32 	%r946, [%rd13+28];
	xor.b32  	%r1209, %r1209, %r946;
	ld.global.u32 	%r947, [%rd13+32];
	xor.b32  	%r1208, %r1208, %r947;
	ld.global.u32 	%r948, [%rd13+36];
	xor.b32  	%r1207, %r1207, %r948;
$L__BB0_83:
	and.b32  	%r950, %r933, 4;
	setp.eq.s32 	%p46, %r950, 0;
	@%p46 bra 	$L__BB0_85;
	ld.global.u32 	%r951, [%rd13+40];
	xor.b32  	%r1211, %r1211, %r951;
	ld.global.u32 	%r952, [%rd13+44];
	xor.b32  	%r1210, %r1210, %r952;
	ld.global.u32 	%r953, [%rd13+48];
	xor.b32  	%r1209, %r1209, %r953;
	ld.global.u32 	%r954, [%rd13+52];
	xor.b32  	%r1208, %r1208, %r954;
	ld.global.u32 	%r955, [%rd13+56];
	xor.b32  	%r1207, %r1207, %r955;
$L__BB0_85:
	and.b32  	%r957, %r933, 8;
	setp.eq.s32 	%p47, %r957, 0;
	@%p47 bra 	$L__BB0_87;
	ld.global.u32 	%r958, [%rd13+60];
	xor.b32  	%r1211, %r1211, %r958;
	ld.global.u32 	%r959, [%rd13+64];
	xor.b32  	%r1210, %r1210, %r959;
	ld.global.u32 	%r960, [%rd13+68];
	xor.b32  	%r1209, %r1209, %r960;
	ld.global.u32 	%r961, [%rd13+72];
	xor.b32  	%r1208, %r1208, %r961;
	ld.global.u32 	%r962, [%rd13+76];
	xor.b32  	%r1207, %r1207, %r962;
$L__BB0_87:
	and.b32  	%r964, %r933, 16;
	setp.eq.s32 	%p48, %r964, 0;
	@%p48 bra 	$L__BB0_89;
	ld.global.u32 	%r965, [%rd13+80];
	xor.b32  	%r1211, %r1211, %r965;
	ld.global.u32 	%r966, [%rd13+84];
	xor.b32  	%r1210, %r1210, %r966;
	ld.global.u32 	%r967, [%rd13+88];
	xor.b32  	%r1209, %r1209, %r967;
	ld.global.u32 	%r968, [%rd13+92];
	xor.b32  	%r1208, %r1208, %r968;
	ld.global.u32 	%r969, [%rd13+96];
	xor.b32  	%r1207, %r1207, %r969;
$L__BB0_89:
	and.b32  	%r971, %r933, 32;
	setp.eq.s32 	%p49, %r971, 0;
	@%p49 bra 	$L__BB0_91;
	ld.global.u32 	%r972, [%rd13+100];
	xor.b32  	%r1211, %r1211, %r972;
	ld.global.u32 	%r973, [%rd13+104];
	xor.b32  	%r1210, %r1210, %r973;
	ld.global.u32 	%r974, [%rd13+108];
	xor.b32  	%r1209, %r1209, %r974;
	ld.global.u32 	%r975, [%rd13+112];
	xor.b32  	%r1208, %r1208, %r975;
	ld.global.u32 	%r976, [%rd13+116];
	xor.b32  	%r1207, %r1207, %r976;
$L__BB0_91:
	and.b32  	%r978, %r933, 64;
	setp.eq.s32 	%p50, %r978, 0;
	@%p50 bra 	$L__BB0_93;
	ld.global.u32 	%r979, [%rd13+120];
	xor.b32  	%r1211, %r1211, %r979;
	ld.global.u32 	%r980, [%rd13+124];
	xor.b32  	%r1210, %r1210, %r980;
	ld.global.u32 	%r981, [%rd13+128];
	xor.b32  	%r1209, %r1209, %r981;
	ld.global.u32 	%r982, [%rd13+132];
	xor.b32  	%r1208, %r1208, %r982;
	ld.global.u32 	%r983, [%rd13+136];
	xor.b32  	%r1207, %r1207, %r983;
$L__BB0_93:
	and.b32  	%r985, %r933, 128;
	setp.eq.s32 	%p51, %r985, 0;
	@%p51 bra 	$L__BB0_95;
	ld.global.u32 	%r986, [%rd13+140];
	xor.b32  	%r1211, %r1211, %r986;
	ld.global.u32 	%r987, [%rd13+144];
	xor.b32  	%r1210, %r1210, %r987;
	ld.global.u32 	%r988, [%rd13+148];
	xor.b32  	%r1209, %r1209, %r988;
	ld.global.u32 	%r989, [%rd13+152];
	xor.b32  	%r1208, %r1208, %r989;
	ld.global.u32 	%r990, [%rd13+156];
	xor.b32  	%r1207, %r1207, %r990;
$L__BB0_95:
	and.b32  	%r992, %r933, 256;
	setp.eq.s32 	%p52, %r992, 0;
	@%p52 bra 	$L__BB0_97;
	ld.global.u32 	%r993, [%rd13+160];
	xor.b32  	%r1211, %r1211, %r993;
	ld.global.u32 	%r994, [%rd13+164];
	xor.b32  	%r1210, %r1210, %r994;
	ld.global.u32 	%r995, [%rd13+168];
	xor.b32  	%r1209, %r1209, %r995;
	ld.global.u32 	%r996, [%rd13+172];
	xor.b32  	%r1208, %r1208, %r996;
	ld.global.u32 	%r997, [%rd13+176];
	xor.b32  	%r1207, %r1207, %r997;
$L__BB0_97:
	and.b32  	%r999, %r933, 512;
	setp.eq.s32 	%p53, %r999, 0;
	@%p53 bra 	$L__BB0_99;
	ld.global.u32 	%r1000, [%rd13+180];
	xor.b32  	%r1211, %r1211, %r1000;
	ld.global.u32 	%r1001, [%rd13+184];
	xor.b32  	%r1210, %r1210, %r1001;
	ld.global.u32 	%r1002, [%rd13+188];
	xor.b32  	%r1209, %r1209, %r1002;
	ld.global.u32 	%r1003, [%rd13+192];
	xor.b32  	%r1208, %r1208, %r1003;
	ld.global.u32 	%r1004, [%rd13+196];
	xor.b32  	%r1207, %r1207, %r1004;
$L__BB0_99:
	and.b32  	%r1006, %r933, 1024;
	setp.eq.s32 	%p54, %r1006, 0;
	@%p54 bra 	$L__BB0_101;
	ld.global.u32 	%r1007, [%rd13+200];
	xor.b32  	%r1211, %r1211, %r1007;
	ld.global.u32 	%r1008, [%rd13+204];
	xor.b32  	%r1210, %r1210, %r1008;
	ld.global.u32 	%r1009, [%rd13+208];
	xor.b32  	%r1209, %r1209, %r1009;
	ld.global.u32 	%r1010, [%rd13+212];
	xor.b32  	%r1208, %r1208, %r1010;
	ld.global.u32 	%r1011, [%rd13+216];
	xor.b32  	%r1207, %r1207, %r1011;
$L__BB0_101:
	and.b32  	%r1013, %r933, 2048;
	setp.eq.s32 	%p55, %r1013, 0;
	@%p55 bra 	$L__BB0_103;
	ld.global.u32 	%r1014, [%rd13+220];
	xor.b32  	%r1211, %r1211, %r1014;
	ld.global.u32 	%r1015, [%rd13+224];
	xor.b32  	%r1210, %r1210, %r1015;
	ld.global.u32 	%r1016, [%rd13+228];
	xor.b32  	%r1209, %r1209, %r1016;
	ld.global.u32 	%r1017, [%rd13+232];
	xor.b32  	%r1208, %r1208, %r1017;
	ld.global.u32 	%r1018, [%rd13+236];
	xor.b32  	%r1207, %r1207, %r1018;
$L__BB0_103:
	and.b32  	%r1020, %r933, 4096;
	setp.eq.s32 	%p56, %r1020, 0;
	@%p56 bra 	$L__BB0_105;
	ld.global.u32 	%r1021, [%rd13+240];
	xor.b32  	%r1211, %r1211, %r1021;
	ld.global.u32 	%r1022, [%rd13+244];
	xor.b32  	%r1210, %r1210, %r1022;
	ld.global.u32 	%r1023, [%rd13+248];
	xor.b32  	%r1209, %r1209, %r1023;
	ld.global.u32 	%r1024, [%rd13+252];
	xor.b32  	%r1208, %r1208, %r1024;
	ld.global.u32 	%r1025, [%rd13+256];
	xor.b32  	%r1207, %r1207, %r1025;
$L__BB0_105:
	and.b32  	%r1027, %r933, 8192;
	setp.eq.s32 	%p57, %r1027, 0;
	@%p57 bra 	$L__BB0_107;
	ld.global.u32 	%r1028, [%rd13+260];
	xor.b32  	%r1211, %r1211, %r1028;
	ld.global.u32 	%r1029, [%rd13+264];
	xor.b32  	%r1210, %r1210, %r1029;
	ld.global.u32 	%r1030, [%rd13+268];
	xor.b32  	%r1209, %r1209, %r1030;
	ld.global.u32 	%r1031, [%rd13+272];
	xor.b32  	%r1208, %r1208, %r1031;
	ld.global.u32 	%r1032, [%rd13+276];
	xor.b32  	%r1207, %r1207, %r1032;
$L__BB0_107:
	and.b32  	%r1034, %r933, 16384;
	setp.eq.s32 	%p58, %r1034, 0;
	@%p58 bra 	$L__BB0_109;
	ld.global.u32 	%r1035, [%rd13+280];
	xor.b32  	%r1211, %r1211, %r1035;
	ld.global.u32 	%r1036, [%rd13+284];
	xor.b32  	%r1210, %r1210, %r1036;
	ld.global.u32 	%r1037, [%rd13+288];
	xor.b32  	%r1209, %r1209, %r1037;
	ld.global.u32 	%r1038, [%rd13+292];
	xor.b32  	%r1208, %r1208, %r1038;
	ld.global.u32 	%r1039, [%rd13+296];
	xor.b32  	%r1207, %r1207, %r1039;
$L__BB0_109:
	and.b32  	%r1041, %r933, 32768;
	setp.eq.s32 	%p59, %r1041, 0;
	@%p59 bra 	$L__BB0_111;
	ld.global.u32 	%r1042, [%rd13+300];
	xor.b32  	%r1211, %r1211, %r1042;
	ld.global.u32 	%r1043, [%rd13+304];
	xor.b32  	%r1210, %r1210, %r1043;
	ld.global.u32 	%r1044, [%rd13+308];
	xor.b32  	%r1209, %r1209, %r1044;
	ld.global.u32 	%r1045, [%rd13+312];
	xor.b32  	%r1208, %r1208, %r1045;
	ld.global.u32 	%r1046, [%rd13+316];
	xor.b32  	%r1207, %r1207, %r1046;
$L__BB0_111:
	add.s32 	%r1390, %r1390, 16;
	setp.ne.s32 	%p60, %r1390, 32;
	@%p60 bra 	$L__BB0_79;
	mad.lo.s32 	%r1047, %r1384, -31, %r370;
	add.s32 	%r1384, %r1047, 1;
	setp.ne.s32 	%p61, %r1384, 5;
	@%p61 bra 	$L__BB0_78;
	st.local.u32 	[%rd6+4], %r1211;
	st.local.v2.u32 	[%rd6+8], {%r1210, %r1209};
	st.local.v2.u32 	[%rd6+16], {%r1208, %r1207};
$L__BB0_114:
	shr.u64 	%rd172, %rd8, 2;
	add.s32 	%r1194, %r1194, 1;
	setp.gt.u64 	%p62, %rd8, 3;
	@%p62 bra 	$L__BB0_2;
$L__BB0_115:
	cvt.u32.u64 	%r1048, %rd7;
	mov.b32 	%r1049, 0;
	st.local.v2.u32 	[%rd6+24], {%r1049, %r1049};
	st.local.u32 	[%rd6+32], %r1049;
	mov.b64 	%rd97, 0;
	st.local.u64 	[%rd6+40], %rd97;
	setp.gt.u32 	%p63, %r1048, 4999;
	@%p63 bra 	$L__BB0_206;
	shr.u32 	%r1050, %r1211, 2;
	xor.b32  	%r1051, %r1050, %r1211;
	shl.b32 	%r1052, %r1207, 4;
	shl.b32 	%r1053, %r1051, 1;
	xor.b32  	%r1054, %r1053, %r1052;
	xor.b32  	%r1055, %r1054, %r1051;
	xor.b32  	%r1490, %r1055, %r1207;
	shr.u32 	%r1056, %r1210, 2;
	xor.b32  	%r1057, %r1056, %r1210;
	shl.b32 	%r1058, %r1490, 4;
	shl.b32 	%r1059, %r1057, 1;
	xor.b32  	%r1060, %r1059, %r1058;
	xor.b32  	%r1061, %r1060, %r1057;
	xor.b32  	%r1489, %r1061, %r1490;
	st.local.v2.u32 	[%rd6+16], {%r1490, %r1489};
	add.s32 	%r1062, %r1502, -637408350;
	shr.u32 	%r1063, %r1209, 2;
	xor.b32  	%r1064, %r1063, %r1209;
	st.local.v2.u32 	[%rd6], {%r1062, %r1208};
	st.local.v2.u32 	[%rd6+8], {%r1207, %r1207};
	shl.b32 	%r1065, %r1489, 4;
	shl.b32 	%r1066, %r1064, 1;
	xor.b32  	%r1067, %r1066, %r1065;
	xor.b32  	%r1068, %r1067, %r1064;
	xor.b32  	%r1503, %r1068, %r1489;
	add.s32 	%r1487, %r1502, -637045913;
	add.s32 	%r1069, %r1503, %r1487;
	cvt.u64.u32 	%rd15, %r1069;
	add.s64 	%rd16, %rd76, -1;
	and.b64  	%rd98, %rd16, -4294967296;
	setp.ne.s64 	%p64, %rd98, 0;
	@%p64 bra 	$L__BB0_118;
	cvt.u32.u64 	%r1070, %rd16;
	cvt.u32.u64 	%r1071, %rd15;
	rem.u32 	%r1072, %r1071, %r1070;
	cvt.u64.u32 	%rd173, %r1072;
	bra.uni 	$L__BB0_119;
$L__BB0_118:
	rem.u64 	%rd173, %rd15, %rd16;
$L__BB0_119:
	cvt.u32.u64 	%r1073, %rd7;
	cvt.u32.u64 	%r1486, %rd173;
	cvt.u32.u64 	%r555, %rd76;
	mul.lo.s32 	%r556, %r1073, %r555;
	setp.lt.s32 	%p65, %r1486, 1;
	@%p65 bra 	$L__BB0_129;
	add.s32 	%r1074, %r1502, %r1490;
	add.s32 	%r1075, %r1074, -637770787;
	mul.hi.u32 	%r1076, %r1075, -776530087;
	shr.u32 	%r1077, %r1076, 12;
	mul.lo.s32 	%r1078, %r1077, 5000;
	sub.s32 	%r1079, %r1075, %r1078;
	cvt.u64.u32 	%rd99, %r1079;
	mul.lo.s64 	%rd20, %rd76, %rd99;
	and.b64  	%rd100, %rd16, -4294967296;
	setp.ne.s64 	%p66, %rd100, 0;
	@%p66 bra 	$L__BB0_122;
	cvt.u32.u64 	%r1080, %rd16;
	cvt.u32.u64 	%r1081, %rd15;
	div.u32 	%r1082, %r1081, %r1080;
	cvt.u64.u32 	%rd174, %r1082;
	bra.uni 	$L__BB0_123;
$L__BB0_122:
	div.u64 	%rd174, %rd15, %rd16;
$L__BB0_123:
	cvt.u32.u64 	%r1084, %rd15;
	cvt.u32.u64 	%r1085, %rd174;
	add.s32 	%r1086, %r555, -1;
	mul.lo.s32 	%r1087, %r1086, %r1085;
	sub.s32 	%r1088, %r1087, %r1084;
	setp.gt.u32 	%p67, %r1088, -4;
	mov.b32 	%r1481, 0;
	@%p67 bra 	$L__BB0_126;
	and.b32  	%r1481, %r1486, 2147483644;
	neg.s32 	%r1485, %r1481;
	add.s64 	%rd101, %rd20, %rd1;
	add.s64 	%rd176, %rd101, 1;
	mov.u32 	%r1484, %r556;
$L__BB0_125:
	cvt.s64.s32 	%rd102, %r1484;
	add.s64 	%rd103, %rd4, %rd102;
	ld.global.u8 	%rs1, [%rd176+-1];
	st.global.u8 	[%rd103], %rs1;
	ld.global.u8 	%rs2, [%rd176];
	st.global.u8 	[%rd103+1], %rs2;
	ld.global.u8 	%rs3, [%rd176+1];
	st.global.u8 	[%rd103+2], %rs3;
	ld.global.u8 	%rs4, [%rd176+2];
	st.global.u8 	[%rd103+3], %rs4;
	add.s32 	%r1485, %r1485, 4;
	add.s64 	%rd176, %rd176, 4;
	add.s32 	%r1484, %r1484, 4;
	setp.eq.s32 	%p68, %r1485, 0;
	@%p68 bra 	$L__BB0_126;
	bra.uni 	$L__BB0_125;
$L__BB0_126:
	and.b32  	%r1089, %r1486, 3;
	setp.eq.s32 	%p69, %r1089, 0;
	@%p69 bra 	$L__BB0_129;
	add.s32 	%r1483, %r1481, %r556;
	cvt.u64.u32 	%rd104, %r1481;
	add.s64 	%rd105, %rd20, %rd104;
	add.s64 	%rd175, %rd1, %rd105;
	and.b32  	%r1090, %r1486, 3;
	neg.s32 	%r1482, %r1090;
$L__BB0_128:
	.pragma "nounroll";
	cvt.s64.s32 	%rd106, %r1483;
	add.s64 	%rd107, %rd4, %rd106;
	ld.global.u8 	%rs5, [%rd175];
	st.global.u8 	[%rd107], %rs5;
	add.s32 	%r1483, %r1483, 1;
	add.s64 	%rd175, %rd175, 1;
	add.s32 	%r1482, %r1482, 1;
	setp.ne.s32 	%p70, %r1482, 0;
	@%p70 bra 	$L__BB0_128;
$L__BB0_129:
	cvt.s64.s32 	%rd177, %rd173;
	setp.le.u64 	%p71, %rd76, %rd177;
	@%p71 bra 	$L__BB0_132;
	add.s32 	%r1091, %r1502, %r1489;
	add.s32 	%r1092, %r1091, -637408350;
	mul.hi.u32 	%r1093, %r1092, -776530087;
	shr.u32 	%r1094, %r1093, 12;
	mul.lo.s32 	%r1095, %r1094, 5000;
	sub.s32 	%r1096, %r1092, %r1095;
	cvt.u64.u32 	%rd108, %r1096;
	mul.lo.s64 	%rd29, %rd76, %rd108;
$L__BB0_131:
	add.s64 	%rd109, %rd177, %rd29;
	add.s64 	%rd110, %rd1, %rd109;
	ld.global.u8 	%rs6, [%rd110];
	add.s32 	%r1097, %r1486, %r556;
	cvt.s64.s32 	%rd111, %r1097;
	add.s64 	%rd112, %rd4, %rd111;
	st.global.u8 	[%rd112], %rs6;
	add.s32 	%r1486, %r1486, 1;
	cvt.s64.s32 	%rd177, %r1486;
	setp.gt.u64 	%p72, %rd76, %rd177;
	@%p72 bra 	$L__BB0_131;
$L__BB0_132:
	setp.eq.s64 	%p73, %rd76, 0;
	mov.b32 	%r1512, 0;
	mov.u32 	%r1513, %r1512;
	@%p73 bra 	$L__BB0_190;
	and.b64  	%rd32, %rd76, 3;
	setp.lt.u64 	%p74, %rd76, 4;
	mov.b32 	%r1508, 0;
	@%p74 bra 	$L__BB0_145;
	and.b64  	%rd179, %rd76, -4;
	mov.b32 	%r1508, 0;
	mov.u32 	%r1501, %r556;
$L__BB0_135:
	mov.u32 	%r594, %r1503;
	cvt.s64.s32 	%rd113, %r1501;
	add.s64 	%rd114, %rd4, %rd113;
	add.s64 	%rd43, %rd114, 1;
	shr.u32 	%r1101, %r1208, 2;
	xor.b32  	%r1102, %r1101, %r1208;
	shl.b32 	%r1103, %r594, 4;
	shl.b32 	%r1104, %r1102, 1;
	xor.b32  	%r1105, %r1104, %r1103;
	xor.b32  	%r1106, %r1105, %r1102;
	xor.b32  	%r600, %r1106, %r594;
	add.s32 	%r1107, %r1502, %r600;
	add.s32 	%r1108, %r1107, -636683476;
	cvt.rn.f64.u32 	%fd2, %r1108;
	div.rn.f64 	%fd3, %fd2, 0d41DFFFFFFFC00000;
	setp.geu.f64 	%p75, %fd3, %fd1;
	@%p75 bra 	$L__BB0_137;
	ld.global.u8 	%rs7, [%rd43+-1];
	setp.eq.s16 	%p76, %rs7, 0;
	selp.u16 	%rs8, 1, 0, %p76;
	st.global.u8 	[%rd43+-1], %rs8;
$L__BB0_137:
	shr.u32 	%r1109, %r1207, 2;
	xor.b32  	%r1110, %r1109, %r1207;
	shl.b32 	%r1111, %r600, 4;
	shl.b32 	%r1112, %r1110, 1;
	xor.b32  	%r1113, %r1112, %r1111;
	xor.b32  	%r1114, %r1113, %r1110;
	xor.b32  	%r601, %r1114, %r600;
	add.s32 	%r1115, %r1502, %r601;
	add.s32 	%r1116, %r1115, -636321039;
	cvt.rn.f64.u32 	%fd4, %r1116;
	div.rn.f64 	%fd5, %fd4, 0d41DFFFFFFFC00000;
	setp.geu.f64 	%p77, %fd5, %fd1;
	@%p77 bra 	$L__BB0_139;
	ld.global.u8 	%rs9, [%rd43];
	setp.eq.s16 	%p78, %rs9, 0;
	selp.u16 	%rs10, 1, 0, %p78;
	st.global.u8 	[%rd43], %rs10;
$L__BB0_139:
	shr.u32 	%r1117, %r1490, 2;
	xor.b32  	%r1118, %r1117, %r1490;
	shl.b32 	%r1119, %r601, 4;
	shl.b32 	%r1120, %r1118, 1;
	xor.b32  	%r1121, %r1120, %r1119;
	xor.b32  	%r1122, %r1121, %r1118;
	xor.b32  	%r602, %r1122, %r601;
	add.s32 	%r1123, %r1502, %r602;
	add.s32 	%r1124, %r1123, -635958602;
	cvt.rn.f64.u32 	%fd6, %r1124;
	div.rn.f64 	%fd7, %fd6, 0d41DFFFFFFFC00000;
	setp.geu.f64 	%p79, %fd7, %fd1;
	@%p79 bra 	$L__BB0_141;
	ld.global.u8 	%rs11, [%rd43+1];
	setp.eq.s16 	%p80, %rs11, 0;
	selp.u16 	%rs12, 1, 0, %p80;
	st.global.u8 	[%rd43+1], %rs12;
$L__BB0_141:
	shr.u32 	%r1125, %r1489, 2;
	xor.b32  	%r1126, %r1125, %r1489;
	shl.b32 	%r1127, %r602, 4;
	shl.b32 	%r1128, %r1126, 1;
	xor.b32  	%r1129, %r1128, %r1127;
	xor.b32  	%r1130, %r1129, %r1126;
	xor.b32  	%r1503, %r1130, %r602;
	add.s32 	%r1131, %r1502, %r1503;
	add.s32 	%r1132, %r1131, -635596165;
	cvt.rn.f64.u32 	%fd8, %r1132;
	div.rn.f64 	%fd9, %fd8, 0d41DFFFFFFFC00000;
	setp.geu.f64 	%p81, %fd9, %fd1;
	@%p81 bra 	$L__BB0_143;
	ld.global.u8 	%rs13, [%rd43+2];
	setp.eq.s16 	%p82, %rs13, 0;
	selp.u16 	%rs14, 1, 0, %p82;
	st.global.u8 	[%rd43+2], %rs14;
$L__BB0_143:
	add.s32 	%r1508, %r1508, 4;
	add.s32 	%r1502, %r1502, 1449748;
	add.s64 	%rd179, %rd179, -4;
	add.s32 	%r1501, %r1501, 4;
	setp.eq.s64 	%p83, %rd179, 0;
	mov.u32 	%r1489, %r602;
	mov.u32 	%r1490, %r601;
	mov.u32 	%r1207, %r600;
	mov.u32 	%r1208, %r594;
	@%p83 bra 	$L__BB0_144;
	bra.uni 	$L__BB0_135;
$L__BB0_144:
	add.s32 	%r1487, %r1502, -637045913;
	mov.u32 	%r1489, %r602;
	mov.u32 	%r1490, %r601;
	mov.u32 	%r1207, %r600;
	mov.u32 	%r1208, %r594;
$L__BB0_145:
	setp.eq.s64 	%p84, %rd32, 0;
	@%p84 bra 	$L__BB0_150;
	add.s32 	%r1495, %r1487, 362437;
	add.s32 	%r1494, %r1508, %r556;
	mov.u64 	%rd178, %rd32;
$L__BB0_147:
	.pragma "nounroll";
	mov.u32 	%r587, %r1207;
	mov.u32 	%r1207, %r1490;
	mov.u32 	%r1490, %r1489;
	mov.u32 	%r1489, %r1503;
	shr.u32 	%r1133, %r1208, 2;
	xor.b32  	%r1134, %r1133, %r1208;
	shl.b32 	%r1135, %r1489, 4;
	shl.b32 	%r1136, %r1134, 1;
	xor.b32  	%r1137, %r1136, %r1135;
	xor.b32  	%r1138, %r1137, %r1134;
	xor.b32  	%r1503, %r1138, %r1489;
	add.s32 	%r1139, %r1495, %r1503;
	cvt.rn.f64.u32 	%fd10, %r1139;
	div.rn.f64 	%fd11, %fd10, 0d41DFFFFFFFC00000;
	setp.geu.f64 	%p85, %fd11, %fd1;
	@%p85 bra 	$L__BB0_149;
	cvt.s64.s32 	%rd115, %r1494;
	add.s64 	%rd116, %rd4, %rd115;
	ld.global.u8 	%rs15, [%rd116];
	setp.eq.s16 	%p86, %rs15, 0;
	selp.u16 	%rs16, 1, 0, %p86;
	st.global.u8 	[%rd116], %rs16;
$L__BB0_149:
	add.s32 	%r1495, %r1495, 362437;
	add.s32 	%r1494, %r1494, 1;
	add.s64 	%rd178, %rd178, -1;
	setp.ne.s64 	%p87, %rd178, 0;
	mov.u32 	%r1208, %r587;
	@%p87 bra 	$L__BB0_147;
$L__BB0_150:
	and.b64  	%rd38, %rd76, 7;
	setp.lt.u64 	%p88, %rd76, 8;
	mov.b32 	%r1513, 0;
	mov.b64 	%rd182, 0;
	mov.u32 	%r1512, %r1513;
	@%p88 bra 	$L__BB0_169;
	and.b64  	%rd182, %rd76, -8;
	neg.s64 	%rd40, %rd182;
	add.s64 	%rd180, %rd2, 32;
	mov.b32 	%r1513, 0;
	mov.b64 	%rd181, 0;
	mov.u32 	%r1509, %r556;
$L__BB0_152:
	.pragma "nounroll";
	cvt.s64.s32 	%rd119, %r1509;
	add.s64 	%rd47, %rd4, %rd119;
	ld.global.u8 	%rs17, [%rd47];
	setp.eq.s16 	%p89, %rs17, 0;
	@%p89 bra 	$L__BB0_154;
	ld.global.v2.u32 	{%r1143, %r1144}, [%rd180];
	add.s32 	%r1512, %r1144, %r1512;
	add.s32 	%r1513, %r1143, %r1513;
$L__BB0_154:
	ld.global.u8 	%rs18, [%rd47+1];
	setp.eq.s16 	%p90, %rs18, 0;
	and.b64  	%rd120, %rd181, 4294967288;
	mad.lo.s64 	%rd121, %rd120, 40, %rd2;
	add.s64 	%rd48, %rd121, 32;
	@%p90 bra 	$L__BB0_156;
	ld.global.v2.u32 	{%r1145, %r1146}, [%rd48+40];
	add.s32 	%r1512, %r1146, %r1512;
	add.s32 	%r1513, %r1145, %r1513;
$L__BB0_156:
	ld.global.u8 	%rs19, [%rd47+2];
	setp.eq.s16 	%p91, %rs19, 0;
	@%p91 bra 	$L__BB0_158;
	ld.global.v2.u32 	{%r1147, %r1148}, [%rd48+80];
	add.s32 	%r1512, %r1148, %r1512;
	add.s32 	%r1513, %r1147, %r1513;
$L__BB0_158:
	ld.global.u8 	%rs20, [%rd47+3];
	setp.eq.s16 	%p92, %rs20, 0;
	@%p92 bra 	$L__BB0_160;
	ld.global.v2.u32 	{%r1149, %r1150}, [%rd48+120];
	add.s32 	%r1512, %r1150, %r1512;
	add.s32 	%r1513, %r1149, %r1513;
$L__BB0_160:
	ld.global.u8 	%rs21, [%rd47+4];
	setp.eq.s16 	%p93, %rs21, 0;
	@%p93 bra 	$L__BB0_162;
	ld.global.v2.u32 	{%r1151, %r1152}, [%rd48+160];
	add.s32 	%r1512, %r1152, %r1512;
	add.s32 	%r1513, %r1151, %r1513;
$L__BB0_162:
	ld.global.u8 	%rs22, [%rd47+5];
	setp.eq.s16 	%p94, %rs22, 0;
	@%p94 bra 	$L__BB0_164;
	ld.global.v2.u32 	{%r1153, %r1154}, [%rd48+200];
	add.s32 	%r1512, %r1154, %r1512;
	add.s32 	%r1513, %r1153, %r1513;
$L__BB0_164:
	ld.global.u8 	%rs23, [%rd47+6];
	setp.eq.s16 	%p95, %rs23, 0;
	@%p95 bra 	$L__BB0_166;
	ld.global.v2.u32 	{%r1155, %r1156}, [%rd48+240];
	add.s32 	%r1512, %r1156, %r1512;
	add.s32 	%r1513, %r1155, %r1513;
$L__BB0_166:
	ld.global.u8 	%rs24, [%rd47+7];
	setp.eq.s16 	%p96, %rs24, 0;
	@%p96 bra 	$L__BB0_168;
	ld.global.v2.u32 	{%r1157, %r1158}, [%rd48+280];
	add.s32 	%r1512, %r1158, %r1512;
	add.s32 	%r1513, %r1157, %r1513;
$L__BB0_168:
	add.s64 	%rd181, %rd181, 8;
	add.s64 	%rd122, %rd40, %rd181;
	add.s32 	%r1509, %r1509, 8;
	add.s64 	%rd180, %rd180, 320;
	setp.ne.s64 	%p97, %rd122, 0;
	@%p97 bra 	$L__BB0_152;
$L__BB0_169:
	setp.eq.s64 	%p98, %rd38, 0;
	@%p98 bra 	$L__BB0_190;
	setp.lt.u64 	%p99, %rd38, 4;
	@%p99 bra 	$L__BB0_180;
	cvt.u32.u64 	%r1160, %rd182;
	add.s32 	%r1161, %r556, %r1160;
	cvt.s64.s32 	%rd123, %r1161;
	add.s64 	%rd52, %rd4, %rd123;
	ld.global.u8 	%rs25, [%rd52];
	setp.eq.s16 	%p100, %rs25, 0;
	@%p100 bra 	$L__BB0_173;
	mad.lo.s64 	%rd124, %rd182, 40, %rd2;
	ld.global.v2.u32 	{%r1162, %r1163}, [%rd124+32];
	add.s32 	%r1512, %r1163, %r1512;
	add.s32 	%r1513, %r1162, %r1513;
$L__BB0_173:
	ld.global.u8 	%rs26, [%rd52+1];
	setp.eq.s16 	%p101, %rs26, 0;
	and.b64  	%rd125, %rd182, 4294967295;
	mad.lo.s64 	%rd126, %rd125, 40, %rd2;
	add.s64 	%rd53, %rd126, 32;
	@%p101 bra 	$L__BB0_175;
	ld.global.v2.u32 	{%r1164, %r1165}, [%rd53+40];
	add.s32 	%r1512, %r1165, %r1512;
	add.s32 	%r1513, %r1164, %r1513;
$L__BB0_175:
	ld.global.u8 	%rs27, [%rd52+2];
	setp.eq.s16 	%p102, %rs27, 0;
	@%p102 bra 	$L__BB0_177;
	ld.global.v2.u32 	{%r1166, %r1167}, [%rd53+80];
	add.s32 	%r1512, %r1167, %r1512;
	add.s32 	%r1513, %r1166, %r1513;
$L__BB0_177:
	ld.global.u8 	%rs28, [%rd52+3];
	setp.eq.s16 	%p103, %rs28, 0;
	@%p103 bra 	$L__BB0_179;
	ld.global.v2.u32 	{%r1168, %r1169}, [%rd53+120];
	add.s32 	%r1512, %r1169, %r1512;
	add.s32 	%r1513, %r1168, %r1513;
$L__BB0_179:
	add.s64 	%rd127, %rd182, 4;
	and.b64  	%rd182, %rd127, 4294967295;
$L__BB0_180:
	setp.eq.s64 	%p104, %rd32, 0;
	@%p104 bra 	$L__BB0_190;
	setp.eq.s64 	%p105, %rd32, 1;
	@%p105 bra 	$L__BB0_187;
	cvt.u32.u64 	%r1171, %rd182;
	add.s32 	%r1172, %r556, %r1171;
	cvt.s64.s32 	%rd128, %r1172;
	add.s64 	%rd56, %rd4, %rd128;
	ld.global.u8 	%rs29, [%rd56];
	setp.eq.s16 	%p106, %rs29, 0;
	@%p106 bra 	$L__BB0_184;
	mad.lo.s64 	%rd129, %rd182, 40, %rd2;
	ld.global.v2.u32 	{%r1173, %r1174}, [%rd129+32];
	add.s32 	%r1512, %r1174, %r1512;
	add.s32 	%r1513, %r1173, %r1513;
$L__BB0_184:
	ld.global.u8 	%rs30, [%rd56+1];
	setp.eq.s16 	%p107, %rs30, 0;
	@%p107 bra 	$L__BB0_186;
	and.b64  	%rd130, %rd182, 4294967295;
	mad.lo.s64 	%rd131, %rd130, 40, %rd2;
	ld.global.v2.u32 	{%r1175, %r1176}, [%rd131+72];
	add.s32 	%r1512, %r1176, %r1512;
	add.s32 	%r1513, %r1175, %r1513;
$L__BB0_186:
	add.s64 	%rd132, %rd182, 2;
	and.b64  	%rd182, %rd132, 4294967295;
$L__BB0_187:
	and.b64  	%rd133, %rd76, 1;
	setp.eq.b64 	%p108, %rd133, 1;
	not.pred 	%p109, %p108;
	@%p109 bra 	$L__BB0_190;
	cvt.u32.u64 	%r1177, %rd182;
	add.s32 	%r1178, %r556, %r1177;
	cvt.s64.s32 	%rd134, %r1178;
	add.s64 	%rd135, %rd4, %rd134;
	ld.global.u8 	%rs31, [%rd135];
	setp.eq.s16 	%p110, %rs31, 0;
	@%p110 bra 	$L__BB0_190;
	mad.lo.s64 	%rd136, %rd182, 40, %rd2;
	ld.global.v2.u32 	{%r1179, %r1180}, [%rd136+32];
	add.s32 	%r1512, %r1180, %r1512;
	add.s32 	%r1513, %r1179, %r1513;
$L__BB0_190:
	setp.lt.s32 	%p111, %r1513, 3001;
	@%p111 bra 	$L__BB0_192;
	shl.b64 	%rd164, %rd7, 2;
	add.s64 	%rd165, %rd5, %rd164;
	mov.b32 	%r1188, 0;
	st.global.u32 	[%rd165], %r1188;
	bra.uni 	$L__BB0_205;
$L__BB0_192:
	ld.param.u64 	%rd170, [_Z22geneticAlgorithmKernelPcS_mPiS0_PK4ItemdS0_S0_S__param_7];
	shl.b64 	%rd137, %rd7, 2;
	add.s64 	%rd138, %rd5, %rd137;
	st.global.u32 	[%rd138], %r1512;
	cvta.to.global.u64 	%rd59, %rd170;
	ld.global.u32 	%r1181, [%rd59];
	setp.le.s32 	%p112, %r1512, %r1181;
	@%p112 bra 	$L__BB0_205;
	ld.param.u64 	%rd171, [_Z22geneticAlgorithmKernelPcS_mPiS0_PK4ItemdS0_S0_S__param_8];
	setp.eq.s64 	%p113, %rd76, 0;
	st.global.u32 	[%rd59], %r1512;
	cvta.to.global.u64 	%rd139, %rd171;
	st.global.u32 	[%rd139], %r1513;
	@%p113 bra 	$L__BB0_205;
	and.b64  	%rd60, %rd76, 15;
	setp.lt.u64 	%p114, %rd76, 16;
	mov.b64 	%rd187, 0;
	@%p114 bra 	$L__BB0_197;
	and.b64  	%rd187, %rd76, -16;
	neg.s64 	%rd62, %rd187;
	mov.b64 	%rd185, 0;
	mov.u32 	%r1554, %r556;
$L__BB0_196:
	.pragma "nounroll";
	cvt.s64.s32 	%rd142, %r1554;
	add.s64 	%rd143, %rd4, %rd142;
	ld.global.u8 	%rs32, [%rd143];
	add.s64 	%rd144, %rd3, %rd185;
	st.global.u8 	[%rd144], %rs32;
	and.b64  	%rd145, %rd185, 4294967280;
	ld.global.u8 	%rs33, [%rd143+1];
	add.s64 	%rd146, %rd3, %rd145;
	st.global.u8 	[%rd146+1], %rs33;
	ld.global.u8 	%rs34, [%rd143+2];
	st.global.u8 	[%rd146+2], %rs34;
	ld.global.u8 	%rs35, [%rd143+3];
	st.global.u8 	[%rd146+3], %rs35;
	ld.global.u8 	%rs36, [%rd143+4];
	st.global.u8 	[%rd146+4], %rs36;
	ld.global.u8 	%rs37, [%rd143+5];
	st.global.u8 	[%rd146+5], %rs37;
	ld.global.u8 	%rs38, [%rd143+6];
	st.global.u8 	[%rd146+6], %rs38;
	ld.global.u8 	%rs39, [%rd143+7];
	st.global.u8 	[%rd146+7], %rs39;
	ld.global.u8 	%rs40, [%rd143+8];
	st.global.u8 	[%rd146+8], %rs40;
	ld.global.u8 	%rs41, [%rd143+9];
	st.global.u8 	[%rd146+9], %rs41;
	ld.global.u8 	%rs42, [%rd143+10];
	st.global.u8 	[%rd146+10], %rs42;
	ld.global.u8 	%rs43, [%rd143+11];
	st.global.u8 	[%rd146+11], %rs43;
	ld.global.u8 	%rs44, [%rd143+12];
	st.global.u8 	[%rd146+12], %rs44;
	ld.global.u8 	%rs45, [%rd143+13];
	st.global.u8 	[%rd146+13], %rs45;
	ld.global.u8 	%rs46, [%rd143+14];
	st.global.u8 	[%rd146+14], %rs46;
	ld.global.u8 	%rs47, [%rd143+15];
	st.global.u8 	[%rd146+15], %rs47;
	add.s64 	%rd185, %rd185, 16;
	add.s64 	%rd147, %rd62, %rd185;
	add.s32 	%r1554, %r1554, 16;
	setp.ne.s64 	%p115, %rd147, 0;
	@%p115 bra 	$L__BB0_196;
$L__BB0_197:
	setp.eq.s64 	%p116, %rd60, 0;
	@%p116 bra 	$L__BB0_205;
	and.b64  	%rd66, %rd76, 7;
	setp.lt.u64 	%p117, %rd60, 8;
	@%p117 bra 	$L__BB0_200;
	cvt.u32.u64 	%r1182, %rd187;
	add.s32 	%r1183, %r556, %r1182;
	cvt.s64.s32 	%rd148, %r1183;
	add.s64 	%rd149, %rd4, %rd148;
	ld.global.u8 	%rs48, [%rd149];
	add.s64 	%rd150, %rd3, %rd187;
	st.global.u8 	[%rd150], %rs48;
	and.b64  	%rd151, %rd187, 4294967295;
	ld.global.u8 	%rs49, [%rd149+1];
	add.s64 	%rd152, %rd3, %rd151;
	st.global.u8 	[%rd152+1], %rs49;
	ld.global.u8 	%rs50, [%rd149+2];
	st.global.u8 	[%rd152+2], %rs50;
	ld.global.u8 	%rs51, [%rd149+3];
	st.global.u8 	[%rd152+3], %rs51;
	ld.global.u8 	%rs52, [%rd149+4];
	st.global.u8 	[%rd152+4], %rs52;
	ld.global.u8 	%rs53, [%rd149+5];
	st.global.u8 	[%rd152+5], %rs53;
	ld.global.u8 	%rs54, [%rd149+6];
	st.global.u8 	[%rd152+6], %rs54;
	ld.global.u8 	%rs55, [%rd149+7];
	st.global.u8 	[%rd152+7], %rs55;
	add.s64 	%rd153, %rd187, 8;
	and.b64  	%rd187, %rd153, 4294967295;
$L__BB0_200:
	setp.eq.s64 	%p118, %rd66, 0;
	@%p118 bra 	$L__BB0_205;
	and.b64  	%rd189, %rd76, 3;
	setp.lt.u64 	%p119, %rd66, 4;
	@%p119 bra 	$L__BB0_203;
	cvt.u32.u64 	%r1184, %rd187;
	add.s32 	%r1185, %r556, %r1184;
	cvt.s64.s32 	%rd154, %r1185;
	add.s64 	%rd155, %rd4, %rd154;
	ld.global.u8 	%rs56, [%rd155];
	add.s64 	%rd156, %rd3, %rd187;
	st.global.u8 	[%rd156], %rs56;
	and.b64  	%rd157, %rd187, 4294967295;
	ld.global.u8 	%rs57, [%rd155+1];
	add.s64 	%rd158, %rd3, %rd157;
	st.global.u8 	[%rd158+1], %rs57;
	ld.global.u8 	%rs58, [%rd155+2];
	st.global.u8 	[%rd158+2], %rs58;
	ld.global.u8 	%rs59, [%rd155+3];
	st.global.u8 	[%rd158+3], %rs59;
	add.s64 	%rd159, %rd187, 4;
	and.b64  	%rd187, %rd159, 4294967295;
$L__BB0_203:
	setp.eq.s64 	%p120, %rd189, 0;
	@%p120 bra 	$L__BB0_205;
$L__BB0_204:
	.pragma "nounroll";
	cvt.u32.u64 	%r1186, %rd187;
	add.s32 	%r1187, %r556, %r1186;
	cvt.s64.s32 	%rd160, %r1187;
	add.s64 	%rd161, %rd4, %rd160;
	ld.global.u8 	%rs60, [%rd161];
	add.s64 	%rd162, %rd3, %rd187;
	st.global.u8 	[%rd162], %rs60;
	add.s64 	%rd163, %rd187, 1;
	and.b64  	%rd187, %rd163, 4294967295;
	add.s64 	%rd189, %rd189, -1;
	setp.ne.s64 	%p121, %rd189, 0;
	@%p121 bra 	$L__BB0_204;
$L__BB0_205:
	ld.param.u64 	%rd169, [_Z22geneticAlgorithmKernelPcS_mPiS0_PK4ItemdS0_S0_S__param_3];
	cvta.to.global.u64 	%rd166, %rd169;
	shl.b64 	%rd167, %rd7, 2;
	add.s64 	%rd168, %rd166, %rd167;
	st.global.u32 	[%rd168], %r1513;
$L__BB0_206:
	ret;

}


// ===== COMPILED SASS (sm_100) =====

	.target	sm_100

	.elftype	@"ET_EXEC"


//--------------------- .note.nv.tkinfo           --------------------------
	.section	.note.nv.tkinfo,"",@"SHT_NOTE"
	.sectionflags	@"SHF_NOTE_NV_TKINFO"
	.tkinfo
        /*0018*/ 	.word	0x00000002
        /*0030*/ 	.string	""
        /*0030*/ 	.string	"ptxas"
        /*0030*/ 	.string	"Cuda compilation tools, release 13.0, V13.0.88"
        /*0030*/ 	.string	"Build cuda_13.0.r13.0/compiler.36424714_0"
        /*0030*/ 	.string	"-arch sm_100 -m 64 "



//--------------------- .note.nv.cuinfo           --------------------------
	.section	.note.nv.cuinfo,"",@"SHT_NOTE"
	.sectionflags	@"SHF_NOTE_NV_CUINFO"
        /*0018*/ 	.short	0x0002
        /*001a*/ 	.short	0x0064
        /*001c*/ 	.short	0x0082
	.zero		2


//--------------------- .nv.info                  --------------------------
	.section	.nv.info,"",@"SHT_CUDA_INFO"
	.align	4


	//----- nvinfo : EIATTR_REGCOUNT
	.align		4
        /*0000*/ 	.byte	0x04, 0x2f
        /*0002*/ 	.short	(.L_10 - .L_9)
	.align		4
.L_9:
        /*0004*/ 	.word	index@(_Z22geneticAlgorithmKernelPcS_mPiS0_PK4ItemdS0_S0_S_)
        /*0008*/ 	.word	0x0000002a


	//----- nvinfo : EIATTR_FRAME_SIZE
	.align		4
.L_10:
        /*000c*/ 	.byte	0x04, 0x11
        /*000e*/ 	.short	(.L_12 - .L_11)
	.align		4
.L_11:
        /*0010*/ 	.word	index@($__internal_2_$__cuda_sm20_rem_u64)
        /*0014*/ 	.word	0x00000030


	//----- nvinfo : EIATTR_FRAME_SIZE
	.align		4
.L_12:
        /*0018*/ 	.byte	0x04, 0x11
        /*001a*/ 	.short	(.L_14 - .L_13)
	.align		4
.L_13:
        /*001c*/ 	.word	index@($__internal_1_$__cuda_sm20_div_u64)
        /*0020*/ 	.word	0x00000030


	//----- nvinfo : EIATTR_FRAME_SIZE
	.align		4
.L_14:
        /*0024*/ 	.byte	0x04, 0x11
        /*0026*/ 	.short	(.L_16 - .L_15)
	.align		4
.L_15:
        /*0028*/ 	.word	index@($__internal_0_$__cuda_sm20_div_rn_f64_full)
        /*002c*/ 	.word	0x00000030


	//----- nvinfo : EIATTR_FRAME_SIZE
	.align		4
.L_16:
        /*0030*/ 	.byte	0x04, 0x11
        /*0032*/ 	.short	(.L_18 - .L_17)
	.align		4
.L_17:
        /*0034*/ 	.word	index@(_Z22geneticAlgorithmKernelPcS_mPiS0_PK4ItemdS0_S0_S_)
        /*0038*/ 	.word	0x00000030


	//----- nvinfo : EIATTR_MIN_STACK_SIZE
	.align		4
.L_18:
        /*003c*/ 	.byte	0x04, 0x12
        /*003e*/ 	.short	(.L_20 - .L_19)
	.align		4
.L_19:
        /*0040*/ 	.word	index@(_Z22geneticAlgorithmKernelPcS_mPiS0_PK4ItemdS0_S0_S_)
        /*0044*/ 	.word	0x00000030
.L_20:


//--------------------- .nv.compat                --------------------------
	.section	.nv.compat,"",@"SHT_CUDA_COMPAT_INFO"
	.align	4
        /*0000*/ 	.byte	0x02, 0x09, 0x00, 0x00, 0x02, 0x02, 0x01, 0x00, 0x02, 0x05, 0x05, 0x00, 0x03, 0x07, 0x01, 0x01
        /*0010*/ 	.byte	0x02, 0x03, 0x00, 0x00, 0x02, 0x06, 0x01, 0x00, 0x04, 0x0b, 0x08, 0x00, 0x01, 0x00, 0x00, 0x00
        /*0020*/ 	.byte	0x00, 0x00, 0x00, 0x00


//--------------------- .nv.info._Z22geneticAlgorithmKernelPcS_mPiS0_PK4ItemdS0_S0_S_ --------------------------
	.section	.nv.info._Z22geneticAlgorithmKernelPcS_mPiS0_PK4ItemdS0_S0_S_,"",@"SHT_CUDA_INFO"
	.sectionflags	@""
	.align	4


	//----- nvinfo : EIATTR_CUDA_API_VERSION
	.align		4
        /*0000*/ 	.byte	0x04, 0x37
        /*0002*/ 	.short	(.L_22 - .L_21)
.L_21:
        /*0004*/ 	.word	0x00000082


	//----- nvinfo : EIATTR_KPARAM_INFO
	.align		4
.L_22:
        /*0008*/ 	.byte	0x04, 0x17
        /*000a*/ 	.short	(.L_24 - .L_23)
.L_23:
        /*000c*/ 	.word	0x00000000
        /*0010*/ 	.short	0x0009
        /*0012*/ 	.short	0x0048
        /*0014*/ 	.byte	0x00, 0xf5, 0x21, 0x00


	//----- nvinfo : EIATTR_KPARAM_INFO
	.align		4
.L_24:
        /*0018*/ 	.byte	0x04, 0x17
        /*001a*/ 	.short	(.L_26 - .L_25)
.L_25:
        /*001c*/ 	.word	0x00000000
        /*0020*/ 	.short	0x0008
        /*0022*/ 	.short	0x0040
        /*0024*/ 	.byte	0x00, 0xf5, 0x21, 0x00


	//----- nvinfo : EIATTR_KPARAM_INFO
	.align		4
.L_26:
        /*0028*/ 	.byte	0x04, 0x17
        /*002a*/ 	.short	(.L_28 - .L_27)
.L_27:
        /*002c*/ 	.word	0x00000000
        /*0030*/ 	.short	0x0007
        /*0032*/ 	.short	0x0038
        /*0034*/ 	.byte	0x00, 0xf5, 0x21, 0x00


	//----- nvinfo : EIATTR_KPARAM_INFO
	.align		4
.L_28:
        /*0038*/ 	.byte	0x04, 0x17
        /*003a*/ 	.short	(.L_30 - .L_29)
.L_29:
        /*003c*/ 	.word	0x00000000
        /*0040*/ 	.short	0x0006
        /*0042*/ 	.short	0x0030
        /*0044*/ 	.byte	0x00, 0xf0, 0x21, 0x00


	//----- nvinfo : EIATTR_KPARAM_INFO
	.align		4
.L_30:
        /*0048*/ 	.byte	0x04, 0x17
        /*004a*/ 	.short	(.L_32 - .L_31)
.L_31:
        /*004c*/ 	.word	0x00000000
        /*0050*/ 	.short	0x0005
        /*0052*/ 	.short	0x0028
        /*0054*/ 	.byte	0x00, 0xf5, 0x21, 0x00


	//----- nvinfo : EIATTR_KPARAM_INFO
	.align		4
.L_32:
        /*0058*/ 	.byte	0x04, 0x17
        /*005a*/ 	.short	(.L_34 - .L_33)
.L_33:
        /*005c*/ 	.word	0x00000000
        /*0060*/ 	.short	0x0004
        /*0062*/ 	.short	0x0020
        /*0064*/ 	.byte	0x00, 0xf5, 0x21, 0x00


	//----- nvinfo : EIATTR_KPARAM_INFO
	.align		4
.L_34:
        /*0068*/ 	.byte	0x04, 0x17
        /*006a*/ 	.short	(.L_36 - .L_35)
.L_35:
        /*006c*/ 	.word	0x00000000
        /*0070*/ 	.short	0x0003
        /*0072*/ 	.short	0x0018
        /*0074*/ 	.byte	0x00, 0xf5, 0x21, 0x00


	//----- nvinfo : EIATTR_KPARAM_INFO
	.align		4
.L_36:
        /*0078*/ 	.byte	0x04, 0x17
        /*007a*/ 	.short	(.L_38 - .L_37)
.L_37:
        /*007c*/ 	.word	0x00000000
        /*0080*/ 	.short	0x0002
        /*0082*/ 	.short	0x0010
        /*0084*/ 	.byte	0x00, 0xf0, 0x21, 0x00


	//----- nvinfo : EIATTR_KPARAM_INFO
	.align		4
.L_38:
        /*0088*/ 	.byte	0x04, 0x17
        /*008a*/ 	.short	(.L_40 - .L_39)
.L_39:
        /*008c*/ 	.word	0x00000000
        /*0090*/ 	.short	0x0001
        /*0092*/ 	.short	0x0008
        /*0094*/ 	.byte	0x00, 0xf5, 0x21, 0x00


	//----- nvinfo : EIATTR_KPARAM_INFO
	.align		4
.L_40:
        /*0098*/ 	.byte	0x04, 0x17
        /*009a*/ 	.short	(.L_42 - .L_41)
.L_41:
        /*009c*/ 	.word	0x00000000
        /*00a0*/ 	.short	0x0000
        /*00a2*/ 	.short	0x0000
        /*00a4*/ 	.byte	0x00, 0xf5, 0x21, 0x00


	//----- nvinfo : EIATTR_SPARSE_MMA_MASK
	.align		4
.L_42:
        /*00a8*/ 	.byte	0x03, 0x50
        /*00aa*/ 	.short	0x0000


	//----- nvinfo : EIATTR_MAXREG_COUNT
	.align		4
        /*00ac*/ 	.byte	0x03, 0x1b
        /*00ae*/ 	.short	0x00ff


	//----- nvinfo : EIATTR_MERCURY_ISA_VERSION
	.align		4
        /*00b0*/ 	.byte	0x03, 0x5f
        /*00b2*/ 	.short	0x0101


	//----- nvinfo : EIATTR_VRC_CTA_INIT_COUNT
	.align		4
        /*00b4*/ 	.byte	0x02, 0x4a
	.zero		1
	.zero		1


	//----- nvinfo : EIATTR_EXIT_INSTR_OFFSETS
	.align		4
        /*00b8*/ 	.byte	0x04, 0x1c
        /*00ba*/ 	.short	(.L_44 - .L_43)


	//   ....[0]....
.L_43:
        /*00bc*/ 	.word	0x00002710


	//   ....[1]....
        /*00c0*/ 	.word	0x00005750


	//----- nvinfo : EIATTR_CRS_STACK_SIZE
	.align		4
.L_44:
        /*00c4*/ 	.byte	0x04, 0x1e
        /*00c6*/ 	.short	(.L_46 - .L_45)
.L_45:
        /*00c8*/ 	.word	0x00000000


	//----- nvinfo : EIATTR_CBANK_PARAM_SIZE
	.align		4
.L_46:
        /*00cc*/ 	.byte	0x03, 0x19
        /*00ce*/ 	.short	0x0050


	//----- nvinfo : EIATTR_PARAM_CBANK
	.align		4
        /*00d0*/ 	.byte	0x04, 0x0a
        /*00d2*/ 	.short	(.L_48 - .L_47)
	.align		4
.L_47:
        /*00d4*/ 	.word	index@(.nv.constant0._Z22geneticAlgorithmKernelPcS_mPiS0_PK4ItemdS0_S0_S_)
        /*00d8*/ 	.short	0x0380
        /*00da*/ 	.short	0x0050


	//----- nvinfo : EIATTR_SW_WAR
	.align		4
.L_48:
        /*00dc*/ 	.byte	0x04, 0x36
        /*00de*/ 	.short	(.L_50 - .L_49)
.L_49:
        /*00e0*/ 	.word	0x00000008
.L_50:


//--------------------- .nv.callgraph             --------------------------
	.section	.nv.callgraph,"",@"SHT_CUDA_CALLGRAPH"
	.align	4
	.sectionentsize	8
	.align		4
        /*0000*/ 	.word	0x00000000
	.align		4
        /*0004*/ 	.word	0xffffffff
	.align		4
        /*0008*/ 	.word	0x00000000
	.align		4
        /*000c*/ 	.word	0xfffffffe
	.align		4
        /*0010*/ 	.word	0x00000000
	.align		4
        /*0014*/ 	.word	0xfffffffd
	.align		4
        /*0018*/ 	.word	0x00000000
	.align		4
        /*001c*/ 	.word	0xfffffffc


//--------------------- .nv.constant4             --------------------------
	.section	.nv.constant4,"a",@progbits
	.align	8
	.align		8
.nv.constant4:
        /*0000*/ 	.dword	precalc_xorwow_matrix
	.align		8
        /*0008*/ 	.dword	precalc_xorwow_offset_matrix
	.align		8
        /*0010*/ 	.dword	mrg32k3aM1
	.align		8
        /*0018*/ 	.dword	mrg32k3aM2
	.align		8
        /*0020*/ 	.dword	mrg32k3aM1SubSeq
	.align		8
        /*0028*/ 	.dword	mrg32k3aM2SubSeq
	.align		8
        /*0030*/ 	.dword	mrg32k3aM1Seq
	.align		8
        /*0038*/ 	.dword	mrg32k3aM2Seq


//--------------------- .nv.constant3             --------------------------
	.section	.nv.constant3,"a",@progbits
	.align	8
.nv.constant3:
	.type		__cr_lgamma_table,@object
	.size		__cr_lgamma_table,(.L_8 - __cr_lgamma_table)
__cr_lgamma_table:
        /*0000*/ 	.byte	0x00, 0x00, 0x00, 0x00, 0x00, 0x00, 0x00, 0x00, 0x00, 0x00, 0x00, 0x00, 0x00, 0x00, 0x00, 0x00
        /*0010*/ 	.byte	0xef, 0x39, 0xfa, 0xfe, 0x42, 0x2e, 0xe6, 0x3f, 0x02, 0x20, 0x2a, 0xfa, 0x0b, 0xab, 0xfc, 0x3f
        /*0020*/ 	.byte	0xf9, 0x2c, 0x92, 0x7c, 0xa7, 0x6c, 0x09, 0x40, 0xc9, 0x79, 0x44, 0x3c, 0x64, 0x26, 0x13, 0x40
        /*0030*/ 	.byte	0xca, 0x01, 0xcf, 0x3a, 0x27, 0x51, 0x1a, 0x40, 0x30, 0xcc, 0x2d, 0xf3, 0xe1, 0x0c, 0x21, 0x40
        /*0040*/ 	.byte	0x0d, 0xb7, 0xfc, 0x82, 0x8e, 0x35, 0x25, 0x40
.L_8:


//--------------------- .text._Z22geneticAlgorithmKernelPcS_mPiS0_PK4ItemdS0_S0_S_ --------------------------
	.section	.text._Z22geneticAlgorithmKernelPcS_mPiS0_PK4ItemdS0_S0_S_,"ax",@progbits
	.align	128
        .global         _Z22geneticAlgorithmKernelPcS_mPiS0_PK4ItemdS0_S0_S_
        .type           _Z22geneticAlgorithmKernelPcS_mPiS0_PK4ItemdS0_S0_S_,@function
        .size           _Z22geneticAlgorithmKernelPcS_mPiS0_PK4ItemdS0_S0_S_,(.L_x_65 - _Z22geneticAlgorithmKernelPcS_mPiS0_PK4ItemdS0_S0_S_)
        .other          _Z22geneticAlgorithmKernelPcS_mPiS0_PK4ItemdS0_S0_S_,@"STO_CUDA_ENTRY STV_DEFAULT"
_Z22geneticAlgorithmKernelPcS_mPiS0_PK4ItemdS0_S0_S_:
.text._Z22geneticAlgorithmKernelPcS_mPiS0_PK4ItemdS0_S0_S_:
[----:B------:R-:W0:Y:S01]  /*0000*/  LDC R1, c[0x0][0x37c] ;  /* 0x0000df00ff017b82 */ /* 0x000e220000000800 */
[----:B------:R-:W1:Y:S01]  /*0010*/  S2R R6, SR_CTAID.X ;  /* 0x0000000000067919 */ /* 0x000e620000002500 */
[----:B------:R-:W1:Y:S01]  /*0020*/  LDCU UR4, c[0x0][0x360] ;  /* 0x00006c00ff0477ac */ /* 0x000e620008000800 */
[----:B0-----:R-:W-:Y:S01]  /*0030*/  VIADD R1, R1, 0xffffffd0 ;  /* 0xffffffd001017836 */ /* 0x001fe20000000000 */
[----:B------:R-:W-:Y:S01]  /*0040*/  BSSY.RECONVERGENT B0, `(.L_x_0) ;  /* 0x0000268000007945 */ /* 0x000fe20003800200 */
[----:B------:R-:W1:Y:S01]  /*0050*/  S2R R3, SR_TID.X ;  /* 0x0000000000037919 */ /* 0x000e620000002100 */
[----:B------:R-:W-:Y:S01]  /*0060*/  IMAD.MOV.U32 R13, RZ, RZ, -0x75bd8fc ;  /* 0xf8a42704ff0d7424 */ /* 0x000fe200078e00ff */
[----:B------:R-:W0:Y:S01]  /*0070*/  LDCU.64 UR12, c[0x0][0x358] ;  /* 0x00006b00ff0c77ac */ /* 0x000e220008000a00 */
[----:B------:R-:W-:Y:S02]  /*0080*/  IMAD.MOV.U32 R10, RZ, RZ, -0x23270784 ;  /* 0xdcd8f87cff0a7424 */ /* 0x000fe400078e00ff */
[----:B------:R-:W-:-:S02]  /*0090*/  IMAD.MOV.U32 R9, RZ, RZ, -0x75bd8fc ;  /* 0xf8a42704ff097424 */ /* 0x000fc400078e00ff */
[----:B------:R-:W-:Y:S02]  /*00a0*/  IMAD.MOV.U32 R4, RZ, RZ, -0x23270784 ;  /* 0xdcd8f87cff047424 */ /* 0x000fe400078e00ff */
[----:B-1----:R-:W-:-:S04]  /*00b0*/  IMAD R6, R6, UR4, R3 ;  /* 0x0000000406067c24 */ /* 0x002fc8000f8e0203 */
[C---:B------:R-:W-:Y:S01]  /*00c0*/  VIADD R0, R6.reuse, 0x1 ;  /* 0x0000000106007836 */ /* 0x040fe20000000000 */
[----:B------:R-:W-:-:S04]  /*00d0*/  ISETP.NE.AND P0, PT, R6, RZ, PT ;  /* 0x000000ff0600720c */ /* 0x000fc80003f05270 */
[----:B------:R-:W-:-:S05]  /*00e0*/  LOP3.LUT R0, R0, 0xaad26b49, RZ, 0x3c, !PT ;  /* 0xaad26b4900007812 */ /* 0x000fca00078e3cff */
[----:B------:R-:W-:-:S04]  /*00f0*/  IMAD R7, R0, 0x4182bed5, RZ ;  /* 0x4182bed500077824 */ /* 0x000fc800078e02ff */
[C---:B------:R-:W-:Y:S01]  /*0100*/  VIADD R5, R7.reuse, 0x583f19 ;  /* 0x00583f1907057836 */ /* 0x040fe20000000000 */
[C---:B------:R-:W-:Y:S01]  /*0110*/  LOP3.LUT R8, R7.reuse, 0x159a55e5, RZ, 0x3c, !PT ;  /* 0x159a55e507087812 */ /* 0x040fe200078e3cff */
[C---:B------:R-:W-:Y:S02]  /*0120*/  VIADD R2, R7.reuse, 0xd9f6dc18 ;  /* 0xd9f6dc1807027836 */ /* 0x040fe40000000000 */
[----:B------:R-:W-:Y:S02]  /*0130*/  VIADD R3, R7, 0x75bcd15 ;  /* 0x075bcd1507037836 */ /* 0x000fe40000000000 */
[----:B------:R-:W-:Y:S02]  /*0140*/  IMAD.MOV.U32 R12, RZ, RZ, R8 ;  /* 0x000000ffff0c7224 */ /* 0x000fe400078e0008 */
[----:B------:R-:W-:Y:S01]  /*0150*/  IMAD.MOV.U32 R11, RZ, RZ, R5 ;  /* 0x000000ffff0b7224 */ /* 0x000fe200078e0005 */
[----:B------:R1:W-:Y:S04]  /*0160*/  STL.64 [R1], R2 ;  /* 0x0000000201007387 */ /* 0x0003e80000100a00 */
[----:B------:R1:W-:Y:S04]  /*0170*/  STL.64 [R1+0x8], R12 ;  /* 0x0000080c01007387 */ /* 0x0003e80000100a00 */
[----:B------:R1:W-:Y:S01]  /*0180*/  STL.64 [R1+0x10], R10 ;  /* 0x0000100a01007387 */ /* 0x0003e20000100a00 */
[----:B0-----:R-:W-:Y:S05]  /*0190*/  @!P0 BRA `(.L_x_1) ;  /* 0x0000002400488947 */ /* 0x001fea0003800000 */
[----:B-1----:R-:W-:Y:S02]  /*01a0*/  IMAD.MOV.U32 R2, RZ, RZ, RZ ;  /* 0x000000ffff027224 */ /* 0x002fe400078e00ff */
[----:B------:R-:W-:Y:S02]  /*01b0*/  IMAD.MOV.U32 R15, RZ, RZ, R6 ;  /* 0x000000ffff0f7224 */ /* 0x000fe400078e0006 */
[----:B------:R-:W-:Y:S02]  /*01c0*/  IMAD.MOV.U32 R0, RZ, RZ, RZ ;  /* 0x000000ffff007224 */ /* 0x000fe400078e00ff */
[----:B------:R-:W-:Y:S02]  /*01d0*/  IMAD.MOV.U32 R9, RZ, RZ, -0x75bd8fc ;  /* 0xf8a42704ff097424 */ /* 0x000fe400078e00ff */
[----:B------:R-:W-:-:S07]  /*01e0*/  IMAD.MOV.U32 R4, RZ, RZ, -0x23270784 ;  /* 0xdcd8f87cff047424 */ /* 0x000fce00078e00ff */
.L_x_10:
[----:B------:R-:W-:Y:S01]  /*01f0*/  LOP3.LUT R20, R15, 0x3, RZ, 0xc0, !PT ;  /* 0x000000030f147812 */ /* 0x000fe200078ec0ff */
[----:B------:R-:W-:Y:S03]  /*0200*/  BSSY.RECONVERGENT B1, `(.L_x_2) ;  /* 0x0000245000017945 */ /* 0x000fe60003800200 */
[----:B------:R-:W-:-:S04]  /*0210*/  ISETP.NE.U32.AND P0, PT, R20, RZ, PT ;  /* 0x000000ff1400720c */ /* 0x000fc80003f05070 */
[----:B------:R-:W-:-:S13]  /*0220*/  ISETP.NE.AND.EX P0, PT, RZ, RZ, PT, P0 ;  /* 0x000000ffff00720c */ /* 0x000fda0003f05300 */
[----:B012---:R-:W-:Y:S05]  /*0230*/  @!P0 BRA `(.L_x_3) ;  /* 0x0000002400048947 */ /* 0x007fea0003800000 */
[----:B------:R-:W0:Y:S01]  /*0240*/  LDC.64 R10, c[0x4][RZ] ;  /* 0x01000000ff0a7b82 */ /* 0x000e220000000a00 */
[----:B------:R-:W-:Y:S01]  /*0250*/  IMAD.MOV.U32 R14, RZ, RZ, RZ ;  /* 0x000000ffff0e7224 */ /* 0x000fe200078e00ff */
[----:B------:R-:W-:Y:S02]  /*0260*/  CS2R R4, SRZ ;  /* 0x0000000000047805 */ /* 0x000fe4000001ff00 */
[----:B------:R-:W-:Y:S01]  /*0270*/  CS2R R8, SRZ ;  /* 0x0000000000087805 */ /* 0x000fe2000001ff00 */
[----:B------:R-:W-:Y:S02]  /*0280*/  IMAD.MOV.U32 R3, RZ, RZ, RZ ;  /* 0x000000ffff037224 */ /* 0x000fe400078e00ff */
[----:B0-----:R-:W-:-:S07]  /*0290*/  IMAD.WIDE.U32 R10, R2, 0xc80, R10 ;  /* 0x00000c80020a7825 */ /* 0x001fce00078e000a */
.L_x_5:
[----:B------:R-:W-:-:S06]  /*02a0*/  IMAD R16, R14, 0x4, R1 ;  /* 0x000000040e107824 */ /* 0x000fcc00078e0201 */
[----:B------:R-:W5:Y:S01]  /*02b0*/  LDL R16, [R16+0x4] ;  /* 0x0000040010107983 */ /* 0x000f620000100800 */
[----:B------:R-:W-:Y:S01]  /*02c0*/  IMAD.SHL.U32 R17, R14, 0x20, RZ ;  /* 0x000000200e117824 */ /* 0x000fe200078e00ff */
[----:B------:R-:W-:-:S06]  /*02d0*/  UMOV UR4, URZ ;  /* 0x000000ff00047c82 */ /* 0x000fcc0008000000 */
.L_x_4:
[----:B-----5:R-:W-:Y:S01]  /*02e0*/  SHF.R.U32.HI R25, RZ, UR4, R16 ;  /* 0x00000004ff197c19 */ /* 0x020fe20008011610 */
[----:B------:R-:W-:-:S03]  /*02f0*/  VIADD R12, R17, UR4 ;  /* 0x00000004110c7c36 */ /* 0x000fc60008000000 */
[----:B------:R-:W-:-:S04]  /*0300*/  LOP3.LUT R13, R25, 0x1, RZ, 0xc0, !PT ;  /* 0x00000001190d7812 */ /* 0x000fc800078ec0ff */
[----:B------:R-:W-:Y:S01]  /*0310*/  ISETP.NE.U32.AND P0, PT, R13, 0x1, PT ;  /* 0x000000010d00780c */ /* 0x000fe20003f05070 */
[----:B------:R-:W-:-:S03]  /*0320*/  IMAD R13, R12, 0x5, RZ ;  /* 0x000000050c0d7824 */ /* 0x000fc600078e02ff */
[----:B------:R-:W-:Y:S01]  /*0330*/  R2P PR, R25, 0x7e ;  /* 0x0000007e19007804 */ /* 0x000fe20000000000 */
[----:B------:R-:W-:-:S08]  /*0340*/  IMAD.WIDE.U32 R12, R13, 0x4, R10 ;  /* 0x000000040d0c7825 */ /* 0x000fd000078e000a */
[----:B------:R-:W2:Y:S04]  /*0350*/  @!P0 LDG.E R26, desc[UR12][R12.64+0x10] ;  /* 0x0000100c0c1a8981 */ /* 0x000ea8000c1e1900 */
[----:B------:R-:W3:Y:S04]  /*0360*/  @!P0 LDG.E R24, desc[UR12][R12.64+0x8] ;  /* 0x0000080c0c188981 */ /* 0x000ee8000c1e1900 */
[----:B------:R-:W4:Y:S04]  /*0370*/  @P1 LDG.E R28, desc[UR12][R12.64+0x24] ;  /* 0x0000240c0c1c1981 */ /* 0x000f28000c1e1900 */
[----:B------:R-:W4:Y:S04]  /*0380*/  @!P0 LDG.E R22, desc[UR12][R12.64] ;  /* 0x0000000c0c168981 */ /* 0x000f28000c1e1900 */
[----:B------:R-:W4:Y:S04]  /*0390*/  @!P0 LDG.E R19, desc[UR12][R12.64+0x4] ;  /* 0x0000040c0c138981 */ /* 0x000f28000c1e1900 */
[----:B------:R-:W4:Y:S04]  /*03a0*/  @!P0 LDG.E R21, desc[UR12][R12.64+0xc] ;  /* 0x00000c0c0c158981 */ /* 0x000f28000c1e1900 */
[----:B------:R-:W4:Y:S04]  /*03b0*/  @P1 LDG.E R18, desc[UR12][R12.64+0x14] ;  /* 0x0000140c0c121981 */ /* 0x000f28000c1e1900 */
        /* <DEDUP_REMOVED lines=9> */
[----:B------:R-:W4:Y:S01]  /*0450*/  @P6 LDG.E R38, desc[UR12][R12.64+0x88] ;  /* 0x0000880c0c266981 */ /* 0x000f22000c1e1900 */
[----:B--2---:R-:W-:-:S03]  /*0460*/  @!P0 LOP3.LUT R5, R5, R26, RZ, 0x3c, !PT ;  /* 0x0000001a05058212 */ /* 0x004fc600078e3cff */
[----:B------:R-:W2:Y:S01]  /*0470*/  @P2 LDG.E R26, desc[UR12][R12.64+0x30] ;  /* 0x0000300c0c1a2981 */ /* 0x000ea2000c1e1900 */
[----:B---3--:R-:W-:-:S03]  /*0480*/  @!P0 LOP3.LUT R9, R9, R24, RZ, 0x3c, !PT ;  /* 0x0000001809098212 */ /* 0x008fc600078e3cff */
[----:B------:R-:W3:Y:S01]  /*0490*/  @P2 LDG.E R24, desc[UR12][R12.64+0x28] ;  /* 0x0000280c0c182981 */ /* 0x000ee2000c1e1900 */
[----:B----4-:R-:W-:-:S03]  /*04a0*/  @P1 LOP3.LUT R5, R5, R28, RZ, 0x3c, !PT ;  /* 0x0000001c05051212 */ /* 0x010fc600078e3cff */
[----:B------:R-:W4:Y:S01]  /*04b0*/  @P3 LDG.E R28, desc[UR12][R12.64+0x3c] ;  /* 0x00003c0c0c1c3981 */ /* 0x000f22000c1e1900 */
[----:B------:R-:W-:-:S03]  /*04c0*/  @!P0 LOP3.LUT R3, R3, R22, RZ, 0x3c, !PT ;  /* 0x0000001603038212 */ /* 0x000fc600078e3cff */
[----:B------:R-:W2:Y:S01]  /*04d0*/  @P1 LDG.E R22, desc[UR12][R12.64+0x1c] ;  /* 0x00001c0c0c161981 */ /* 0x000ea2000c1e1900 */
[----:B------:R-:W-:-:S03]  /*04e0*/  @!P0 LOP3.LUT R8, R8, R19, RZ, 0x3c, !PT ;  /* 0x0000001308088212 */ /* 0x000fc600078e3cff */
[----:B------:R-:W2:Y:S01]  /*04f0*/  @P1 LDG.E R19, desc[UR12][R12.64+0x18] ;  /* 0x0000180c0c131981 */ /* 0x000ea2000c1e1900 */
[----:B------:R-:W-:-:S03]  /*0500*/  @!P0 LOP3.LUT R4, R4, R21, RZ, 0x3c, !PT ;  /* 0x0000001504048212 */ /* 0x000fc600078e3cff */
[----:B------:R-:W2:Y:S01]  /*0510*/  @P1 LDG.E R21, desc[UR12][R12.64+0x20] ;  /* 0x0000200c0c151981 */ /* 0x000ea2000c1e1900 */
[----:B------:R-:W-:-:S03]  /*0520*/  @P1 LOP3.LUT R3, R3, R18, RZ, 0x3c, !PT ;  /* 0x0000001203031212 */ /* 0x000fc600078e3cff */
[----:B------:R-:W2:Y:S01]  /*0530*/  @P4 LDG.E R18, desc[UR12][R12.64+0x50] ;  /* 0x0000500c0c124981 */ /* 0x000ea2000c1e1900 */
[----:B------:R-:W-:-:S03]  /*0540*/  @P2 LOP3.LUT R5, R5, R30, RZ, 0x3c, !PT ;  /* 0x0000001e05052212 */ /* 0x000fc600078e3cff */
[----:B------:R-:W2:Y:S01]  /*0550*/  @P3 LDG.E R30, desc[UR12][R12.64+0x44] ;  /* 0x0000440c0c1e3981 */ /* 0x000ea2000c1e1900 */
[----:B------:R-:W-:-:S03]  /*0560*/  @P3 LOP3.LUT R5, R5, R32, RZ, 0x3c, !PT ;  /* 0x0000002005053212 */ /* 0x000fc600078e3cff */
[----:B------:R-:W2:Y:S01]  /*0570*/  @P4 LDG.E R32, desc[UR12][R12.64+0x58] ;  /* 0x0000580c0c204981 */ /* 0x000ea2000c1e1900 */
[----:B------:R-:W-:Y:S02]  /*0580*/  LOP3.LUT P0, RZ, R25, 0x80, RZ, 0xc0, !PT ;  /* 0x0000008019ff7812 */ /* 0x000fe4000780c0ff */
[----:B---3--:R-:W-:Y:S02]  /*0590*/  @P2 LOP3.LUT R3, R3, R24, RZ, 0x3c, !PT ;  /* 0x0000001803032212 */ /* 0x008fe400078e3cff */
[----:B------:R-:W3:Y:S02]  /*05a0*/  @P6 LDG.E R24, desc[UR12][R12.64+0x78] ;  /* 0x0000780c0c186981 */ /* 0x000ee4000c1e1900 */
[----:B----4-:R-:W-:-:S07]  /*05b0*/  @P3 LOP3.LUT R3, R3, R28, RZ, 0x3c, !PT ;  /* 0x0000001c03033212 */ /* 0x010fce00078e3cff */
[----:B------:R-:W4:Y:S01]  /*05c0*/  @P0 LDG.E R28, desc[UR12][R12.64+0x8c] ;  /* 0x00008c0c0c1c0981 */ /* 0x000f22000c1e1900 */
[----:B--2---:R-:W-:-:S03]  /*05d0*/  @P1 LOP3.LUT R9, R9, R22, RZ, 0x3c, !PT ;  /* 0x0000001609091212 */ /* 0x004fc600078e3cff */
[----:B------:R-:W2:Y:S01]  /*05e0*/  @P5 LDG.E R22, desc[UR12][R12.64+0x6c] ;  /* 0x00006c0c0c165981 */ /* 0x000ea2000c1e1900 */
[----:B------:R-:W-:-:S03]  /*05f0*/  @P1 LOP3.LUT R8, R8, R19, RZ, 0x3c, !PT ;  /* 0x0000001308081212 */ /* 0x000fc600078e3cff */
[----:B------:R-:W3:Y:S01]  /*0600*/  @P4 LDG.E R19, desc[UR12][R12.64+0x5c] ;  /* 0x00005c0c0c134981 */ /* 0x000ee2000c1e1900 */
[----:B------:R-:W-:Y:S02]  /*0610*/  @P2 LOP3.LUT R9, R9, R26, RZ, 0x3c, !PT ;  /* 0x0000001a09092212 */ /* 0x000fe400078e3cff */
[----:B------:R-:W-:Y:S01]  /*0620*/  @P1 LOP3.LUT R4, R4, R21, RZ, 0x3c, !PT ;  /* 0x0000001504041212 */ /* 0x000fe200078e3cff */
[----:B------:R-:W4:Y:S01]  /*0630*/  @P6 LDG.E R26, desc[UR12][R12.64+0x80] ;  /* 0x0000800c0c1a6981 */ /* 0x000f22000c1e1900 */
[----:B------:R-:W-:Y:S02]  /*0640*/  @P2 LOP3.LUT R8, R8, R23, RZ, 0x3c, !PT ;  /* 0x0000001708082212 */ /* 0x000fe400078e3cff */
[----:B------:R-:W-:Y:S01]  /*0650*/  @P4 LOP3.LUT R3, R3, R18, RZ, 0x3c, !PT ;  /* 0x0000001203034212 */ /* 0x000fe200078e3cff */
[----:B------:R-:W4:Y:S01]  /*0660*/  @P5 LDG.E R21, desc[UR12][R12.64+0x68] ;  /* 0x0000680c0c155981 */ /* 0x000f22000c1e1900 */
[----:B------:R-:W-:-:S03]  /*0670*/  @P2 LOP3.LUT R4, R4, R27, RZ, 0x3c, !PT ;  /* 0x0000001b04042212 */ /* 0x000fc600078e3cff */
[----:B------:R-:W4:Y:S01]  /*0680*/  @P5 LDG.E R18, desc[UR12][R12.64+0x64] ;  /* 0x0000640c0c125981 */ /* 0x000f22000c1e1900 */
[----:B------:R-:W-:-:S03]  /*0690*/  @P3 LOP3.LUT R8, R8, R29, RZ, 0x3c, !PT ;  /* 0x0000001d08083212 */ /* 0x000fc600078e3cff */
[----:B------:R-:W4:Y:S01]  /*06a0*/  @P5 LDG.E R23, desc[UR12][R12.64+0x70] ;  /* 0x0000700c0c175981 */ /* 0x000f22000c1e1900 */
[----:B------:R-:W-:-:S03]  /*06b0*/  @P3 LOP3.LUT R9, R9, R30, RZ, 0x3c, !PT ;  /* 0x0000001e09093212 */ /* 0x000fc600078e3cff */
[----:B------:R-:W4:Y:S01]  /*06c0*/  @P6 LDG.E R27, desc[UR12][R12.64+0x7c] ;  /* 0x00007c0c0c1b6981 */ /* 0x000f22000c1e1900 */
[----:B------:R-:W-:-:S03]  /*06d0*/  @P3 LOP3.LUT R4, R4, R31, RZ, 0x3c, !PT ;  /* 0x0000001f04043212 */ /* 0x000fc600078e3cff */
[----:B------:R-:W4:Y:S01]  /*06e0*/  @P6 LDG.E R29, desc[UR12][R12.64+0x84] ;  /* 0x0000840c0c1d6981 */ /* 0x000f22000c1e1900 */
[----:B------:R-:W-:Y:S02]  /*06f0*/  @P4 LOP3.LUT R8, R8, R33, RZ, 0x3c, !PT ;  /* 0x0000002108084212 */ /* 0x000fe400078e3cff */
[----:B------:R-:W-:Y:S01]  /*0700*/  @P4 LOP3.LUT R9, R9, R32, RZ, 0x3c, !PT ;  /* 0x0000002009094212 */ /* 0x000fe200078e3cff */
[----:B------:R-:W4:Y:S04]  /*0710*/  @P0 LDG.E R31, desc[UR12][R12.64+0x90] ;  /* 0x0000900c0c1f0981 */ /* 0x000f28000c1e1900 */
[----:B------:R-:W4:Y:S04]  /*0720*/  @P0 LDG.E R30, desc[UR12][R12.64+0x94] ;  /* 0x0000940c0c1e0981 */ /* 0x000f28000c1e1900 */
[----:B------:R-:W4:Y:S04]  /*0730*/  @P0 LDG.E R33, desc[UR12][R12.64+0x98] ;  /* 0x0000980c0c210981 */ /* 0x000f28000c1e1900 */
[----:B------:R-:W4:Y:S01]  /*0740*/  @P0 LDG.E R32, desc[UR12][R12.64+0x9c] ;  /* 0x00009c0c0c200981 */ /* 0x000f22000c1e1900 */
[----:B------:R-:W-:-:S04]  /*0750*/  @P4 LOP3.LUT R5, R5, R34, RZ, 0x3c, !PT ;  /* 0x0000002205054212 */ /* 0x000fc800078e3cff */
[----:B------:R-:W-:-:S04]  /*0760*/  @P5 LOP3.LUT R5, R5, R36, RZ, 0x3c, !PT ;  /* 0x0000002405055212 */ /* 0x000fc800078e3cff */
[----:B------:R-:W-:Y:S02]  /*0770*/  @P6 LOP3.LUT R5, R5, R38, RZ, 0x3c, !PT ;  /* 0x0000002605056212 */ /* 0x000fe400078e3cff */
[----:B--2---:R-:W-:Y:S02]  /*0780*/  @P5 LOP3.LUT R9, R9, R22, RZ, 0x3c, !PT ;  /* 0x0000001609095212 */ /* 0x004fe400078e3cff */
[----:B---3--:R-:W-:Y:S02]  /*0790*/  @P4 LOP3.LUT R4, R4, R19, RZ, 0x3c, !PT ;  /* 0x0000001304044212 */ /* 0x008fe400078e3cff */
[----:B----4-:R-:W-:Y:S02]  /*07a0*/  @P6 LOP3.LUT R9, R9, R26, RZ, 0x3c, !PT ;  /* 0x0000001a09096212 */ /* 0x010fe400078e3cff */
[----:B------:R-:W-:Y:S02]  /*07b0*/  @P5 LOP3.LUT R8, R8, R21, RZ, 0x3c, !PT ;  /* 0x0000001508085212 */ /* 0x000fe400078e3cff */
[----:B------:R-:W-:-:S02]  /*07c0*/  @P5 LOP3.LUT R3, R3, R18, RZ, 0x3c, !PT ;  /* 0x0000001203035212 */ /* 0x000fc400078e3cff */
[----:B------:R-:W-:Y:S02]  /*07d0*/  @P5 LOP3.LUT R4, R4, R23, RZ, 0x3c, !PT ;  /* 0x0000001704045212 */ /* 0x000fe400078e3cff */
[----:B------:R-:W-:Y:S02]  /*07e0*/  @P6 LOP3.LUT R3, R3, R24, RZ, 0x3c, !PT ;  /* 0x0000001803036212 */ /* 0x000fe400078e3cff */
[----:B------:R-:W-:Y:S02]  /*07f0*/  @P6 LOP3.LUT R8, R8, R27, RZ, 0x3c, !PT ;  /* 0x0000001b08086212 */ /* 0x000fe400078e3cff */
[----:B------:R-:W-:Y:S02]  /*0800*/  @P6 LOP3.LUT R4, R4, R29, RZ, 0x3c, !PT ;  /* 0x0000001d04046212 */ /* 0x000fe400078e3cff */
[----:B------:R-:W-:Y:S02]  /*0810*/  @P0 LOP3.LUT R3, R3, R28, RZ, 0x3c, !PT ;  /* 0x0000001c03030212 */ /* 0x000fe400078e3cff */
[----:B------:R-:W-:-:S02]  /*0820*/  @P0 LOP3.LUT R8, R8, R31, RZ, 0x3c, !PT ;  /* 0x0000001f08080212 */ /* 0x000fc400078e3cff */
[----:B------:R-:W-:Y:S02]  /*0830*/  @P0 LOP3.LUT R9, R9, R30, RZ, 0x3c, !PT ;  /* 0x0000001e09090212 */ /* 0x000fe400078e3cff */
[----:B------:R-:W-:Y:S02]  /*0840*/  @P0 LOP3.LUT R4, R4, R33, RZ, 0x3c, !PT ;  /* 0x0000002104040212 */ /* 0x000fe400078e3cff */
[----:B------:R-:W-:Y:S02]  /*0850*/  @P0 LOP3.LUT R5, R5, R32, RZ, 0x3c, !PT ;  /* 0x0000002005050212 */ /* 0x000fe400078e3cff */
[----:B------:R-:W-:-:S13]  /*0860*/  R2P PR, R25.B1, 0x7f ;  /* 0x0000007f19007804 */ /* 0x000fda0000001000 */
[----:B------:R-:W2:Y:S04]  /*0870*/  @P0 LDG.E R22, desc[UR12][R12.64+0xa0] ;  /* 0x0000a00c0c160981 */ /* 0x000ea8000c1e1900 */
[----:B------:R-:W3:Y:S04]  /*0880*/  @P0 LDG.E R26, desc[UR12][R12.64+0xb0] ;  /* 0x0000b00c0c1a0981 */ /* 0x000ee8000c1e1900 */
        /* <DEDUP_REMOVED lines=12> */
[----:B--2---:R-:W-:-:S03]  /*0950*/  @P0 LOP3.LUT R3, R3, R22, RZ, 0x3c, !PT ;  /* 0x0000001603030212 */ /* 0x004fc600078e3cff */
[----:B------:R-:W2:Y:S01]  /*0960*/  @P1 LDG.E R22, desc[UR12][R12.64+0xc4] ;  /* 0x0000c40c0c161981 */ /* 0x000ea2000c1e1900 */
[----:B---3--:R-:W-:-:S03]  /*0970*/  @P0 LOP3.LUT R5, R5, R26, RZ, 0x3c, !PT ;  /* 0x0000001a05050212 */ /* 0x008fc600078e3cff */
[----:B------:R-:W3:Y:S01]  /*0980*/  @P2 LDG.E R26, desc[UR12][R12.64+0xd0] ;  /* 0x0000d00c0c1a2981 */ /* 0x000ee2000c1e1900 */
[----:B----4-:R-:W-:-:S03]  /*0990*/  @P0 LOP3.LUT R8, R8, R21, RZ, 0x3c, !PT ;  /* 0x0000001508080212 */ /* 0x010fc600078e3cff */
[----:B------:R-:W4:Y:S01]  /*09a0*/  @P2 LDG.E R21, desc[UR12][R12.64+0xcc] ;  /* 0x0000cc0c0c152981 */ /* 0x000f22000c1e1900 */
[----:B------:R-:W-:-:S03]  /*09b0*/  @P0 LOP3.LUT R9, R9, R24, RZ, 0x3c, !PT ;  /* 0x0000001809090212 */ /* 0x000fc600078e3cff */
[----:B------:R-:W4:Y:S01]  /*09c0*/  @P2 LDG.E R24, desc[UR12][R12.64+0xc8] ;  /* 0x0000c80c0c182981 */ /* 0x000f22000c1e1900 */
[----:B------:R-:W-:-:S03]  /*09d0*/  @P0 LOP3.LUT R4, R4, R23, RZ, 0x3c, !PT ;  /* 0x0000001704040212 */ /* 0x000fc600078e3cff */
[----:B------:R-:W4:Y:S01]  /*09e0*/  @P2 LDG.E R23, desc[UR12][R12.64+0xd4] ;  /* 0x0000d40c0c172981 */ /* 0x000f22000c1e1900 */
[----:B------:R-:W-:-:S03]  /*09f0*/  @P1 LOP3.LUT R3, R3, R28, RZ, 0x3c, !PT ;  /* 0x0000001c03031212 */ /* 0x000fc600078e3cff */
[----:B------:R-:W4:Y:S01]  /*0a00*/  @P2 LDG.E R28, desc[UR12][R12.64+0xd8] ;  /* 0x0000d80c0c1c2981 */ /* 0x000f22000c1e1900 */
[----:B------:R-:W-:Y:S02]  /*0a10*/  LOP3.LUT P0, RZ, R25, 0x8000, RZ, 0xc0, !PT ;  /* 0x0000800019ff7812 */ /* 0x000fe4000780c0ff */
[----:B------:R-:W-:Y:S01]  /*0a20*/  @P1 LOP3.LUT R8, R8, R27, RZ, 0x3c, !PT ;  /* 0x0000001b08081212 */ /* 0x000fe200078e3cff */
[----:B------:R-:W4:Y:S01]  /*0a30*/  @P3 LDG.E R25, desc[UR12][R12.64+0xe0] ;  /* 0x0000e00c0c193981 */ /* 0x000f22000c1e1900 */
[----:B------:R-:W-:-:S03]  /*0a40*/  @P1 LOP3.LUT R9, R9, R18, RZ, 0x3c, !PT ;  /* 0x0000001209091212 */ /* 0x000fc600078e3cff */
[----:B------:R-:W4:Y:S04]  /*0a50*/  @P3 LDG.E R27, desc[UR12][R12.64+0xe8] ;  /* 0x0000e80c0c1b3981 */ /* 0x000f28000c1e1900 */
[----:B------:R-:W4:Y:S01]  /*0a60*/  @P4 LDG.E R18, desc[UR12][R12.64+0xf8] ;  /* 0x0000f80c0c124981 */ /* 0x000f22000c1e1900 */
[----:B------:R-:W-:-:S03]  /*0a70*/  @P1 LOP3.LUT R4, R4, R19, RZ, 0x3c, !PT ;  /* 0x0000001304041212 */ /* 0x000fc600078e3cff */
[----:B------:R-:W4:Y:S04]  /*0a80*/  @P4 LDG.E R19, desc[UR12][R12.64+0xfc] ;  /* 0x0000fc0c0c134981 */ /* 0x000f28000c1e1900 */
[----:B------:R-:W4:Y:S01]  /*0a90*/  @P0 LDG.E R38, desc[UR12][R12.64+0x13c] ;  /* 0x00013c0c0c260981 */ /* 0x000f22000c1e1900 */
[----:B--2---:R-:W-:-:S03]  /*0aa0*/  @P1 LOP3.LUT R5, R5, R22, RZ, 0x3c, !PT ;  /* 0x0000001605051212 */ /* 0x004fc600078e3cff */
[----:B------:R-:W2:Y:S01]  /*0ab0*/  @P4 LDG.E R22, desc[UR12][R12.64+0x100] ;  /* 0x0001000c0c164981 */ /* 0x000ea2000c1e1900 */
[----:B---3--:R-:W-:-:S03]  /*0ac0*/  @P2 LOP3.LUT R9, R9, R26, RZ, 0x3c, !PT ;  /* 0x0000001a09092212 */ /* 0x008fc600078e3cff */
[----:B------:R-:W3:Y:S01]  /*0ad0*/  @P5 LDG.E R26, desc[UR12][R12.64+0x10c] ;  /* 0x00010c0c0c1a5981 */ /* 0x000ee2000c1e1900 */
[----:B----4-:R-:W-:Y:S02]  /*0ae0*/  @P2 LOP3.LUT R8, R8, R21, RZ, 0x3c, !PT ;  /* 0x0000001508082212 */ /* 0x010fe400078e3cff */
        /* <DEDUP_REMOVED lines=25> */
[----:B------:R-:W-:-:S04]  /*0c80*/  UIADD3 UR4, UPT, UPT, UR4, 0x10, URZ ;  /* 0x0000001004047890 */ /* 0x000fc8000fffe0ff */
[----:B------:R-:W-:Y:S01]  /*0c90*/  UISETP.NE.AND UP0, UPT, UR4, 0x20, UPT ;  /* 0x000000200400788c */ /* 0x000fe2000bf05270 */
[----:B--2---:R-:W-:Y:S02]  /*0ca0*/  @P4 LOP3.LUT R5, R5, R22, RZ, 0x3c, !PT ;  /* 0x0000001605054212 */ /* 0x004fe400078e3cff */
[----:B---3--:R-:W-:Y:S02]  /*0cb0*/  @P5 LOP3.LUT R9, R9, R26, RZ, 0x3c, !PT ;  /* 0x0000001a09095212 */ /* 0x008fe400078e3cff */
[----:B----4-:R-:W-:Y:S02]  /*0cc0*/  @P5 LOP3.LUT R8, R8, R21, RZ, 0x3c, !PT ;  /* 0x0000001508085212 */ /* 0x010fe400078e3cff */
[----:B------:R-:W-:Y:S02]  /*0cd0*/  @P5 LOP3.LUT R3, R3, R24, RZ, 0x3c, !PT ;  /* 0x0000001803035212 */ /* 0x000fe400078e3cff */
        /* <DEDUP_REMOVED lines=11> */
[----:B------:R-:W-:Y:S01]  /*0d90*/  @P0 LOP3.LUT R4, R4, R29, RZ, 0x3c, !PT ;  /* 0x0000001d04040212 */ /* 0x000fe200078e3cff */
[----:B------:R-:W-:Y:S06]  /*0da0*/  BRA.U UP0, `(.L_x_4) ;  /* 0xfffffff5004c7547 */ /* 0x000fec000b83ffff */
[----:B------:R-:W-:-:S05]  /*0db0*/  VIADD R14, R14, 0x1 ;  /* 0x000000010e0e7836 */ /* 0x000fca0000000000 */
[----:B------:R-:W-:-:S13]  /*0dc0*/  ISETP.NE.AND P0, PT, R14, 0x5, PT ;  /* 0x000000050e00780c */ /* 0x000fda0003f05270 */
[----:B------:R-:W-:Y:S05]  /*0dd0*/  @P0 BRA `(.L_x_5) ;  /* 0xfffffff400300947 */ /* 0x000fea000383ffff */
[----:B------:R0:W-:Y:S01]  /*0de0*/  STL [R1+0x4], R3 ;  /* 0x0000040301007387 */ /* 0x0001e20000100800 */
[----:B------:R-:W-:-:S03]  /*0df0*/  ISETP.NE.U32.AND P0, PT, R20, 0x1, PT ;  /* 0x000000011400780c */ /* 0x000fc60003f05070 */
[----:B------:R0:W-:Y:S01]  /*0e00*/  STL.64 [R1+0x8], R8 ;  /* 0x0000080801007387 */ /* 0x0001e20000100a00 */
[----:B------:R-:W-:-:S03]  /*0e10*/  ISETP.NE.AND.EX P0, PT, RZ, RZ, PT, P0 ;  /* 0x000000ffff00720c */ /* 0x000fc60003f05300 */
[----:B------:R0:W-:Y:S10]  /*0e20*/  STL.64 [R1+0x10], R4 ;  /* 0x0000100401007387 */ /* 0x0001f40000100a00 */
[----:B------:R-:W-:Y:S05]  /*0e30*/  @!P0 BRA `(.L_x_3) ;  /* 0x0000001800048947 */ /* 0x000fea0003800000 */
[----:B------:R-:W-:Y:S01]  /*0e40*/  UMOV UR4, URZ ;  /* 0x000000ff00047c82 */ /* 0x000fe20008000000 */
[----:B------:R-:W-:Y:S01]  /*0e50*/  UMOV UR5, URZ ;  /* 0x000000ff00057c82 */ /* 0x000fe20008000000 */
[----:B------:R-:W-:Y:S02]  /*0e60*/  IMAD.MOV.U32 R14, RZ, RZ, RZ ;  /* 0x000000ffff0e7224 */ /* 0x000fe400078e00ff */
[----:B0-----:R-:W-:Y:S02]  /*0e70*/  IMAD.MOV.U32 R3, RZ, RZ, RZ ;  /* 0x000000ffff037224 */ /* 0x001fe400078e00ff */
[----:B------:R-:W-:Y:S02]  /*0e80*/  IMAD.U32 R5, RZ, RZ, UR4 ;  /* 0x00000004ff057e24 */ /* 0x000fe4000f8e00ff */
[----:B------:R-:W-:Y:S02]  /*0e90*/  IMAD.U32 R4, RZ, RZ, UR5 ;  /* 0x00000005ff047e24 */ /* 0x000fe4000f8e00ff */
[----:B------:R-:W-:-:S02]  /*0ea0*/  IMAD.U32 R9, RZ, RZ, UR4 ;  /* 0x00000004ff097e24 */ /* 0x000fc4000f8e00ff */
[----:B------:R-:W-:-:S07]  /*0eb0*/  IMAD.U32 R8, RZ, RZ, UR5 ;  /* 0x00000005ff087e24 */ /* 0x000fce000f8e00ff */
.L_x_7:
[----:B------:R-:W-:-:S06]  /*0ec0*/  IMAD R16, R14, 0x4, R1 ;  /* 0x000000040e107824 */ /* 0x000fcc00078e0201 */
[----:B------:R-:W5:Y:S01]  /*0ed0*/  LDL R16, [R16+0x4] ;  /* 0x0000040010107983 */ /* 0x000f620000100800 */
[----:B------:R-:W-:Y:S01]  /*0ee0*/  IMAD.SHL.U32 R17, R14, 0x20, RZ ;  /* 0x000000200e117824 */ /* 0x000fe200078e00ff */
[----:B------:R-:W-:-:S06]  /*0ef0*/  UMOV UR4, URZ ;  /* 0x000000ff00047c82 */ /* 0x000fcc0008000000 */
.L_x_6:
        /* <DEDUP_REMOVED lines=181> */
[----:B------:R-:W-:Y:S05]  /*1a50*/  @P0 BRA `(.L_x_3) ;  /* 0x0000000800fc0947 */ /* 0x000fea0003800000 */
[----:B------:R-:W-:Y:S01]  /*1a60*/  UMOV UR4, URZ ;  /* 0x000000ff00047c82 */ /* 0x000fe20008000000 */
[----:B------:R-:W-:Y:S01]  /*1a70*/  UMOV UR5, URZ ;  /* 0x000000ff00057c82 */ /* 0x000fe20008000000 */
[----:B------:R-:W-:Y:S02]  /*1a80*/  IMAD.MOV.U32 R14, RZ, RZ, RZ ;  /* 0x000000ffff0e7224 */ /* 0x000fe400078e00ff */
[----:B-1----:R-:W-:Y:S02]  /*1a90*/  IMAD.MOV.U32 R3, RZ, RZ, RZ ;  /* 0x000000ffff037224 */ /* 0x002fe400078e00ff */
[----:B------:R-:W-:Y:S02]  /*1aa0*/  IMAD.U32 R5, RZ, RZ, UR4 ;  /* 0x00000004ff057e24 */ /* 0x000fe4000f8e00ff */
[----:B------:R-:W-:Y:S02]  /*1ab0*/  IMAD.U32 R4, RZ, RZ, UR5 ;  /* 0x00000005ff047e24 */ /* 0x000fe4000f8e00ff */
[----:B------:R-:W-:-:S02]  /*1ac0*/  IMAD.U32 R9, RZ, RZ, UR4 ;  /* 0x00000004ff097e24 */ /* 0x000fc4000f8e00ff */
[----:B------:R-:W-:-:S07]  /*1ad0*/  IMAD.U32 R8, RZ, RZ, UR5 ;  /* 0x00000005ff087e24 */ /* 0x000fce000f8e00ff */
.L_x_9:
[----:B------:R-:W-:-:S06]  /*1ae0*/  IMAD R16, R14, 0x4, R1 ;  /* 0x000000040e107824 */ /* 0x000fcc00078e0201 */
[----:B------:R-:W5:Y:S01]  /*1af0*/  LDL R16, [R16+0x4] ;  /* 0x0000040010107983 */ /* 0x000f620000100800 */
[----:B------:R-:W-:Y:S01]  /*1b00*/  IMAD.SHL.U32 R17, R14, 0x20, RZ ;  /* 0x000000200e117824 */ /* 0x000fe200078e00ff */
[----:B------:R-:W-:-:S06]  /*1b10*/  UMOV UR4, URZ ;  /* 0x000000ff00047c82 */ /* 0x000fcc0008000000 */
.L_x_8:
        /* <DEDUP_REMOVED lines=8> */
[----:B------:R-:W3:Y:S04]  /*1ba0*/  @P1 LDG.E R24, desc[UR12][R12.64+0x24] ;  /* 0x0000240c0c181981 */ /* 0x000ee8000c1e1900 */
[----:B------:R-:W4:Y:S04]  /*1bb0*/  @P2 LDG.E R28, desc[UR12][R12.64+0x38] ;  /* 0x0000380c0c1c2981 */ /* 0x000f28000c1e1900 */
[----:B------:R-:W4:Y:S04]  /*1bc0*/  @!P0 LDG.E R18, desc[UR12][R12.64] ;  /* 0x0000000c0c128981 */ /* 0x000f28000c1e1900 */
[----:B------:R-:W4:Y:S04]  /*1bd0*/  @!P0 LDG.E R19, desc[UR12][R12.64+0x4] ;  /* 0x0000040c0c138981 */ /* 0x000f28000c1e1900 */
[----:B------:R-:W4:Y:S04]  /*1be0*/  @P3 LDG.E R30, desc[UR12][R12.64+0x4c] ;  /* 0x00004c0c0c1e3981 */ /* 0x000f28000c1e1900 */
        /* <DEDUP_REMOVED lines=11> */
[----:B---3--:R-:W-:-:S03]  /*1ca0*/  @P1 LOP3.LUT R5, R5, R24, RZ, 0x3c, !PT ;  /* 0x0000001805051212 */ /* 0x008fc600078e3cff */
[----:B------:R-:W3:Y:S01]  /*1cb0*/  @P2 LDG.E R24, desc[UR12][R12.64+0x30] ;  /* 0x0000300c0c182981 */ /* 0x000ee2000c1e1900 */
[----:B----4-:R-:W-:-:S03]  /*1cc0*/  @P2 LOP3.LUT R5, R5, R28, RZ, 0x3c, !PT ;  /* 0x0000001c05052212 */ /* 0x010fc600078e3cff */
[----:B------:R-:W4:Y:S01]  /*1cd0*/  @P3 LDG.E R28, desc[UR12][R12.64+0x3c] ;  /* 0x00003c0c0c1c3981 */ /* 0x000f22000c1e1900 */
[----:B------:R-:W-:-:S03]  /*1ce0*/  @!P0 LOP3.LUT R3, R3, R18, RZ, 0x3c, !PT ;  /* 0x0000001203038212 */ /* 0x000fc600078e3cff */
[----:B------:R-:W2:Y:S01]  /*1cf0*/  @P1 LDG.E R18, desc[UR12][R12.64+0x14] ;  /* 0x0000140c0c121981 */ /* 0x000ea2000c1e1900 */
[----:B------:R-:W-:-:S03]  /*1d00*/  @!P0 LOP3.LUT R8, R8, R19, RZ, 0x3c, !PT ;  /* 0x0000001308088212 */ /* 0x000fc600078e3cff */
[----:B------:R-:W3:Y:S01]  /*1d10*/  @P1 LDG.E R19, desc[UR12][R12.64+0x18] ;  /* 0x0000180c0c131981 */ /* 0x000ee2000c1e1900 */
[----:B------:R-:W-:-:S03]  /*1d20*/  @P3 LOP3.LUT R5, R5, R30, RZ, 0x3c, !PT ;  /* 0x0000001e05053212 */ /* 0x000fc600078e3cff */
[----:B------:R-:W4:Y:S01]  /*1d30*/  @P3 LDG.E R30, desc[UR12][R12.64+0x44] ;  /* 0x0000440c0c1e3981 */ /* 0x000f22000c1e1900 */
[----:B------:R-:W-:-:S03]  /*1d40*/  @!P0 LOP3.LUT R9, R9, R20, RZ, 0x3c, !PT ;  /* 0x0000001409098212 */ /* 0x000fc600078e3cff */
[----:B------:R-:W4:Y:S01]  /*1d50*/  @P1 LDG.E R20, desc[UR12][R12.64+0x1c] ;  /* 0x00001c0c0c141981 */ /* 0x000f22000c1e1900 */
[----:B------:R-:W-:-:S03]  /*1d60*/  @!P0 LOP3.LUT R4, R4, R21, RZ, 0x3c, !PT ;  /* 0x0000001504048212 */ /* 0x000fc600078e3cff */
[----:B------:R-:W4:Y:S01]  /*1d70*/  @P1 LDG.E R21, desc[UR12][R12.64+0x20] ;  /* 0x0000200c0c151981 */ /* 0x000f22000c1e1900 */
[----:B------:R-:W-:-:S03]  /*1d80*/  @P4 LOP3.LUT R5, R5, R32, RZ, 0x3c, !PT ;  /* 0x0000002005054212 */ /* 0x000fc600078e3cff */
[----:B------:R-:W4:Y:S01]  /*1d90*/  @P4 LDG.E R32, desc[UR12][R12.64+0x50] ;  /* 0x0000500c0c204981 */ /* 0x000f22000c1e1900 */
[----:B------:R-:W-:-:S03]  /*1da0*/  @P5 LOP3.LUT R5, R5, R34, RZ, 0x3c, !PT ;  /* 0x0000002205055212 */ /* 0x000fc600078e3cff */
[----:B------:R-:W4:Y:S01]  /*1db0*/  @P6 LDG.E R34, desc[UR12][R12.64+0x88] ;  /* 0x0000880c0c226981 */ /* 0x000f22000c1e1900 */
[----:B------:R-:W-:Y:S02]  /*1dc0*/  LOP3.LUT P0, RZ, R26, 0x80, RZ, 0xc0, !PT ;  /* 0x000000801aff7812 */ /* 0x000fe4000780c0ff */
[----:B--2---:R-:W-:Y:S02]  /*1dd0*/  @P1 LOP3.LUT R3, R3, R18, RZ, 0x3c, !PT ;  /* 0x0000001203031212 */ /* 0x004fe400078e3cff */
[----:B------:R-:W2:Y:S01]  /*1de0*/  @P4 LDG.E R18, desc[UR12][R12.64+0x58] ;  /* 0x0000580c0c124981 */ /* 0x000ea2000c1e1900 */
[----:B---3--:R-:W-:-:S03]  /*1df0*/  @P1 LOP3.LUT R8, R8, R19, RZ, 0x3c, !PT ;  /* 0x0000001308081212 */ /* 0x008fc600078e3cff */
[----:B------:R-:W3:Y:S01]  /*1e00*/  @P4 LDG.E R19, desc[UR12][R12.64+0x5c] ;  /* 0x00005c0c0c134981 */ /* 0x000ee2000c1e1900 */
[----:B------:R-:W-:Y:S02]  /*1e10*/  @P2 LOP3.LUT R3, R3, R22, RZ, 0x3c, !PT ;  /* 0x0000001603032212 */ /* 0x000fe400078e3cff */
[----:B------:R-:W-:Y:S01]  /*1e20*/  @P2 LOP3.LUT R8, R8, R23, RZ, 0x3c, !PT ;  /* 0x0000001708082212 */ /* 0x000fe200078e3cff */
[----:B------:R-:W3:Y:S01]  /*1e30*/  @P5 LDG.E R22, desc[UR12][R12.64+0x6c] ;  /* 0x00006c0c0c165981 */ /* 0x000ee2000c1e1900 */
[----:B----4-:R-:W-:-:S03]  /*1e40*/  @P1 LOP3.LUT R9, R9, R20, RZ, 0x3c, !PT ;  /* 0x0000001409091212 */ /* 0x010fc600078e3cff */
        /* <DEDUP_REMOVED lines=18> */
[----:B------:R-:W4:Y:S04]  /*1f70*/  @P0 LDG.E R29, desc[UR12][R12.64+0x90] ;  /* 0x0000900c0c1d0981 */ /* 0x000f28000c1e1900 */
[----:B------:R-:W4:Y:S04]  /*1f80*/  @P0 LDG.E R32, desc[UR12][R12.64+0x94] ;  /* 0x0000940c0c200981 */ /* 0x000f28000c1e1900 */
[----:B------:R-:W4:Y:S04]  /*1f90*/  @P0 LDG.E R31, desc[UR12][R12.64+0x98] ;  /* 0x0000980c0c1f0981 */ /* 0x000f28000c1e1900 */
[----:B------:R-:W4:Y:S01]  /*1fa0*/  @P0 LDG.E R34, desc[UR12][R12.64+0x9c] ;  /* 0x00009c0c0c220981 */ /* 0x000f22000c1e1900 */
[----:B--2---:R-:W-:-:S02]  /*1fb0*/  @P4 LOP3.LUT R9, R9, R18, RZ, 0x3c, !PT ;  /* 0x0000001209094212 */ /* 0x004fc400078e3cff */
[----:B---3--:R-:W-:Y:S02]  /*1fc0*/  @P4 LOP3.LUT R4, R4, R19, RZ, 0x3c, !PT ;  /* 0x0000001304044212 */ /* 0x008fe400078e3cff */
[----:B------:R-:W-:Y:S02]  /*1fd0*/  @P5 LOP3.LUT R9, R9, R22, RZ, 0x3c, !PT ;  /* 0x0000001609095212 */ /* 0x000fe400078e3cff */
        /* <DEDUP_REMOVED lines=36> */
[----:B------:R-:W-:Y:S02]  /*2220*/  @P0 LOP3.LUT R5, R5, R24, RZ, 0x3c, !PT ;  /* 0x0000001805050212 */ /* 0x000fe400078e3cff */
[----:B------:R-:W-:Y:S01]  /*2230*/  LOP3.LUT P0, RZ, R26, 0x8000, RZ, 0xc0, !PT ;  /* 0x000080001aff7812 */ /* 0x000fe2000780c0ff */
[----:B------:R-:W4:Y:S01]  /*2240*/  @P2 LDG.E R24, desc[UR12][R12.64+0xc8] ;  /* 0x0000c80c0c182981 */ /* 0x000f22000c1e1900 */
[----:B------:R-:W-:-:S03]  /*2250*/  @P1 LOP3.LUT R8, R8, R19, RZ, 0x3c, !PT ;  /* 0x0000001308081212 */ /* 0x000fc600078e3cff */
[----:B------:R-:W4:Y:S01]  /*2260*/  @P2 LDG.E R26, desc[UR12][R12.64+0xd0] ;  /* 0x0000d00c0c1a2981 */ /* 0x000f22000c1e1900 */
[----:B------:R-:W-:-:S03]  /*2270*/  @P1 LOP3.LUT R3, R3, R18, RZ, 0x3c, !PT ;  /* 0x0000001203031212 */ /* 0x000fc600078e3cff */
[----:B------:R-:W4:Y:S04]  /*2280*/  @P4 LDG.E R19, desc[UR12][R12.64+0xf4] ;  /* 0x0000f40c0c134981 */ /* 0x000f28000c1e1900 */
        /* <DEDUP_REMOVED lines=57> */
[----:B------:R2:W-:Y:S04]  /*2620*/  STL [R1+0x4], R3 ;  /* 0x0000040301007387 */ /* 0x0005e80000100800 */
[----:B------:R2:W-:Y:S04]  /*2630*/  STL.64 [R1+0x8], R8 ;  /* 0x0000080801007387 */ /* 0x0005e80000100a00 */
[----:B------:R2:W-:Y:S02]  /*2640*/  STL.64 [R1+0x10], R4 ;  /* 0x0000100401007387 */ /* 0x0005e40000100a00 */
.L_x_3:
[----:B------:R-:W-:Y:S05]  /*2650*/  BSYNC.RECONVERGENT B1 ;  /* 0x0000000000017941 */ /* 0x000fea0003800200 */
.L_x_2:
[C---:B------:R-:W-:Y:S01]  /*2660*/  ISETP.GT.U32.AND P0, PT, R15.reuse, 0x3, PT ;  /* 0x000000030f00780c */ /* 0x040fe20003f04070 */
[----:B------:R-:W-:Y:S01]  /*2670*/  VIADD R2, R2, 0x1 ;  /* 0x0000000102027836 */ /* 0x000fe20000000000 */
[--C-:B------:R-:W-:Y:S02]  /*2680*/  SHF.R.U64 R15, R15, 0x2, R0.reuse ;  /* 0x000000020f0f7819 */ /* 0x100fe40000001200 */
[----:B------:R-:W-:Y:S02]  /*2690*/  ISETP.GT.U32.AND.EX P0, PT, R0, RZ, PT, P0 ;  /* 0x000000ff0000720c */ /* 0x000fe40003f04100 */
[----:B------:R-:W-:-:S11]  /*26a0*/  SHF.R.U32.HI R0, RZ, 0x2, R0 ;  /* 0x00000002ff007819 */ /* 0x000fd60000011600 */
[----:B------:R-:W-:Y:S05]  /*26b0*/  @P0 BRA `(.L_x_10) ;  /* 0xffffffd800cc0947 */ /* 0x000fea000383ffff */
.L_x_1:
[----:B------:R-:W-:Y:S05]  /*26c0*/  BSYNC.RECONVERGENT B0 ;  /* 0x0000000000007941 */ /* 0x000fea0003800200 */
.L_x_0:
[----:B------:R-:W-:Y:S01]  /*26d0*/  ISETP.GT.U32.AND P0, PT, R6, 0x1387, PT ;  /* 0x000013870600780c */ /* 0x000fe20003f04070 */
[----:B------:R3:W-:Y:S04]  /*26e0*/  STL.64 [R1+0x18], RZ ;  /* 0x000018ff01007387 */ /* 0x0007e80000100a00 */
[----:B------:R3:W-:Y:S04]  /*26f0*/  STL [R1+0x20], RZ ;  /* 0x000020ff01007387 */ /* 0x0007e80000100800 */
[----:B------:R3:W-:Y:S04]  /*2700*/  STL.64 [R1+0x28], RZ ;  /* 0x000028ff01007387 */ /* 0x0007e80000100a00 */
[----:B------:R-:W-:Y:S05]  /*2710*/  @P0 EXIT ;  /* 0x000000000000094d */ /* 0x000fea0003800000 */
[----:B------:R-:W-:Y:S01]  /*2720*/  SHF.R.U32.HI R0, RZ, 0x2, R3 ;  /* 0x00000002ff007819 */ /* 0x000fe20000011603 */
[----:B------:R-:W4:Y:S01]  /*2730*/  LDCU.64 UR4, c[0x0][0x390] ;  /* 0x00007200ff0477ac */ /* 0x000f220008000a00 */
[----:B-1----:R-:W-:Y:S01]  /*2740*/  SHF.R.U32.HI R11, RZ, 0x2, R8 ;  /* 0x00000002ff0b7819 */ /* 0x002fe20000011608 */
[----:B------:R-:W-:Y:S01]  /*2750*/  VIADD R10, R7, 0xda01eba2 ;  /* 0xda01eba2070a7836 */ /* 0x000fe20000000000 */
[----:B------:R-:W-:Y:S01]  /*2760*/  LOP3.LUT R0, R0, R3, RZ, 0x3c, !PT ;  /* 0x0000000300007212 */ /* 0x000fe200078e3cff */
[----:B0-2---:R-:W-:Y:S01]  /*2770*/  IMAD.SHL.U32 R3, R5, 0x10, RZ ;  /* 0x0000001005037824 */ /* 0x005fe200078e00ff */
[----:B------:R-:W-:Y:S01]  /*2780*/  LOP3.LUT R11, R11, R8, RZ, 0x3c, !PT ;  /* 0x000000080b0b7212 */ /* 0x000fe200078e3cff */
[--C-:B------:R-:W-:Y:S02]  /*2790*/  IMAD.MOV.U32 R12, RZ, RZ, R5.reuse ;  /* 0x000000ffff0c7224 */ /* 0x100fe400078e0005 */
[----:B------:R-:W-:Y:S02]  /*27a0*/  IMAD.SHL.U32 R2, R0, 0x2, RZ ;  /* 0x0000000200027824 */ /* 0x000fe400078e00ff */
[----:B------:R-:W-:-:S02]  /*27b0*/  IMAD.MOV.U32 R13, RZ, RZ, R5 ;  /* 0x000000ffff0d7224 */ /* 0x000fc400078e0005 */
[----:B------:R-:W-:Y:S01]  /*27c0*/  VIADD R15, R7, 0xda077367 ;  /* 0xda077367070f7836 */ /* 0x000fe20000000000 */
[----:B------:R-:W-:Y:S01]  /*27d0*/  LOP3.LUT R2, R0, R2, R3, 0x96, !PT ;  /* 0x0000000200027212 */ /* 0x000fe200078e9603 */
[----:B------:R-:W-:Y:S01]  /*27e0*/  IMAD.SHL.U32 R3, R11, 0x2, RZ ;  /* 0x000000020b037824 */ /* 0x000fe200078e00ff */
[----:B------:R0:W-:Y:S02]  /*27f0*/  STL.64 [R1+0x8], R12 ;  /* 0x0000080c01007387 */ /* 0x0001e40000100a00 */
[----:B------:R-:W-:Y:S01]  /*2800*/  LOP3.LUT R2, R2, R5, RZ, 0x3c, !PT ;  /* 0x0000000502027212 */ /* 0x000fe200078e3cff */
[----:B----4-:R-:W-:-:S04]  /*2810*/  UIADD3 UR4, UP0, UPT, UR4, -0x1, URZ ;  /* 0xffffffff04047890 */ /* 0x010fc8000ff1e0ff */
[----:B------:R-:W-:Y:S01]  /*2820*/  IMAD.SHL.U32 R0, R2, 0x10, RZ ;  /* 0x0000001002007824 */ /* 0x000fe200078e00ff */
[----:B------:R-:W-:-:S04]  /*2830*/  UIADD3.X UR5, UPT, UPT, UR5, -0x1, URZ, UP0, !UPT ;  /* 0xffffffff05057890 */ /* 0x000fc800087fe4ff */
[----:B------:R-:W-:Y:S01]  /*2840*/  LOP3.LUT R3, R11, R3, R0, 0x96, !PT ;  /* 0x000000030b037212 */ /* 0x000fe200078e9600 */
[----:B------:R-:W-:Y:S01]  /*2850*/  IMAD.MOV.U32 R11, RZ, RZ, R4 ;  /* 0x000000ffff0b7224 */ /* 0x000fe200078e0004 */
[----:B------:R-:W-:Y:S01]  /*2860*/  SHF.R.U32.HI R0, RZ, 0x2, R9 ;  /* 0x00000002ff007819 */ /* 0x000fe20000011609 */
[----:B------:R-:W-:Y:S01]  /*2870*/  UISETP.NE.U32.AND UP0, UPT, UR5, URZ, UPT ;  /* 0x000000ff0500728c */ /* 0x000fe2000bf05070 */
[----:B------:R-:W-:Y:S02]  /*2880*/  LOP3.LUT R3, R3, R2, RZ, 0x3c, !PT ;  /* 0x0000000203037212 */ /* 0x000fe400078e3cff */
[----:B------:R0:W-:Y:S01]  /*2890*/  STL.64 [R1], R10 ;  /* 0x0000000a01007387 */ /* 0x0001e20000100a00 */
[----:B------:R-:W-:Y:S02]  /*28a0*/  LOP3.LUT R9, R0, R9, RZ, 0x3c, !PT ;  /* 0x0000000900097212 */ /* 0x000fe400078e3cff */
[----:B------:R-:W-:Y:S01]  /*28b0*/  IMAD.SHL.U32 R0, R3, 0x10, RZ ;  /* 0x0000001003007824 */ /* 0x000fe200078e00ff */
[----:B------:R0:W-:Y:S02]  /*28c0*/  STL.64 [R1+0x10], R2 ;  /* 0x0000100201007387 */ /* 0x0001e40000100a00 */
[----:B------:R-:W-:-:S05]  /*28d0*/  IMAD.SHL.U32 R8, R9, 0x2, RZ ;  /* 0x0000000209087824 */ /* 0x000fca00078e00ff */
[----:B------:R-:W-:-:S04]  /*28e0*/  LOP3.LUT R0, R9, R8, R0, 0x96, !PT ;  /* 0x0000000809007212 */ /* 0x000fc800078e9600 */
[----:B------:R-:W-:-:S05]  /*28f0*/  LOP3.LUT R0, R0, R3, RZ, 0x3c, !PT ;  /* 0x0000000300007212 */ /* 0x000fca00078e3cff */
[----:B------:R-:W-:Y:S01]  /*2900*/  IMAD.IADD R9, R0, 0x1, R15 ;  /* 0x0000000100097824 */ /* 0x000fe200078e020f */
[----:B0-----:R-:W-:Y:S06]  /*2910*/  BRA.U UP0, `(.L_x_11) ;  /* 0x00000001004c7547 */ /* 0x001fec000b800000 */
[----:B------:R-:W0:Y:S01]  /*2920*/  I2F.U32.RP R8, UR4 ;  /* 0x0000000400087d06 */ /* 0x000e220008209000 */
[----:B------:R-:W-:-:S07]  /*2930*/  ISETP.NE.U32.AND P1, PT, RZ, UR4, PT ;  /* 0x00000004ff007c0c */ /* 0x000fce000bf25070 */
[----:B0-----:R-:W0:Y:S02]  /*2940*/  MUFU.RCP R8, R8 ;  /* 0x0000000800087308 */ /* 0x001e240000001000 */
[----:B0-----:R-:W-:-:S06]  /*2950*/  VIADD R10, R8, 0xffffffe ;  /* 0x0ffffffe080a7836 */ /* 0x001fcc0000000000 */
[----:B------:R0:W1:Y:S02]  /*2960*/  F2I.FTZ.U32.TRUNC.NTZ R11, R10 ;  /* 0x0000000a000b7305 */ /* 0x000064000021f000 */
[----:B0-----:R-:W-:Y:S02]  /*2970*/  IMAD.MOV.U32 R10, RZ, RZ, RZ ;  /* 0x000000ffff0a7224 */ /* 0x001fe400078e00ff */
[----:B-1----:R-:W-:-:S04]  /*2980*/  IMAD.MOV R13, RZ, RZ, -R11 ;  /* 0x000000ffff0d7224 */ /* 0x002fc800078e0a0b */
[----:B------:R-:W-:-:S04]  /*2990*/  IMAD R13, R13, UR4, RZ ;  /* 0x000000040d0d7c24 */ /* 0x000fc8000f8e02ff */
[----:B------:R-:W-:-:S06]  /*29a0*/  IMAD.HI.U32 R12, R11, R13, R10 ;  /* 0x0000000d0b0c7227 */ /* 0x000fcc00078e000a */
[----:B------:R-:W-:-:S04]  /*29b0*/  IMAD.HI.U32 R12, R12, R9, RZ ;  /* 0x000000090c0c7227 */ /* 0x000fc800078e00ff */
[----:B------:R-:W-:-:S04]  /*29c0*/  IMAD.MOV R12, RZ, RZ, -R12 ;  /* 0x000000ffff0c7224 */ /* 0x000fc800078e0a0c */
[----:B------:R-:W-:-:S05]  /*29d0*/  IMAD R11, R12, UR4, R9 ;  /* 0x000000040c0b7c24 */ /* 0x000fca000f8e0209 */
[----:B------:R-:W-:-:S13]  /*29e0*/  ISETP.GE.U32.AND P0, PT, R11, UR4, PT ;  /* 0x000000040b007c0c */ /* 0x000fda000bf06070 */
[----:B------:R-:W-:-:S05]  /*29f0*/  @P0 VIADD R11, R11, -UR4 ;  /* 0x800000040b0b0c36 */ /* 0x000fca0008000000 */
[----:B------:R-:W-:-:S13]  /*2a00*/  ISETP.GE.U32.AND P0, PT, R11, UR4, PT ;  /* 0x000000040b007c0c */ /* 0x000fda000bf06070 */
[----:B------:R-:W-:Y:S01]  /*2a10*/  @P0 VIADD R11, R11, -UR4 ;  /* 0x800000040b0b0c36 */ /* 0x000fe20008000000 */
[----:B------:R-:W-:-:S05]  /*2a20*/  @!P1 LOP3.LUT R11, RZ, UR4, RZ, 0x33, !PT ;  /* 0x00000004ff0b9c12 */ /* 0x000fca000f8e33ff */
[----:B------:R-:W-:Y:S01]  /*2a30*/  IMAD.MOV.U32 R10, RZ, RZ, R11 ;  /* 0x000000ffff0a7224 */ /* 0x000fe200078e000b */
[----:B------:R-:W-:Y:S06]  /*2a40*/  BRA `(.L_x_12) ;  /* 0x00000000000c7947 */ /* 0x000fec0003800000 */
.L_x_11:
[----:B------:R-:W-:-:S07]  /*2a50*/  MOV R8, 0x2a70 ;  /* 0x00002a7000087802 */ /* 0x000fce0000000f00 */
[----:B---3--:R-:W-:Y:S05]  /*2a60*/  CALL.REL.NOINC `($__internal_2_$__cuda_sm20_rem_u64) ;  /* 0x0000003400a47944 */ /* 0x008fea0003c00000 */
[----:B------:R-:W-:-:S07]  /*2a70*/  IMAD.MOV.U32 R10, RZ, RZ, R12 ;  /* 0x000000ffff0a7224 */ /* 0x000fce00078e000c */
.L_x_12:
[----:B------:R-:W0:Y:S01]  /*2a80*/  LDCU UR6, c[0x0][0x390] ;  /* 0x00007200ff0677ac */ /* 0x000e220008000800 */
[----:B------:R-:W-:Y:S01]  /*2a90*/  ISETP.GE.AND P0, PT, R10, 0x1, PT ;  /* 0x000000010a00780c */ /* 0x000fe20003f06270 */
[----:B------:R-:W-:Y:S01]  /*2aa0*/  BSSY.RECONVERGENT B0, `(.L_x_13) ;  /* 0x000005e000007945 */ /* 0x000fe20003800200 */
[----:B------:R-:W1:Y:S01]  /*2ab0*/  LDCU.64 UR14, c[0x0][0x388] ;  /* 0x00007100ff0e77ac */ /* 0x000e620008000a00 */
[----:B------:R-:W2:Y:S01]  /*2ac0*/  LDCU.64 UR8, c[0x0][0x388] ;  /* 0x00007100ff0877ac */ /* 0x000ea20008000a00 */
[----:B0-----:R-:W-:-:S04]  /*2ad0*/  IMAD.U32 R14, RZ, RZ, UR6 ;  /* 0x00000006ff0e7e24 */ /* 0x001fc8000f8e00ff */
[----:B------:R-:W-:-:S05]  /*2ae0*/  IMAD R8, R6, R14, RZ ;  /* 0x0000000e06087224 */ /* 0x000fca00078e02ff */
[----:B-12---:R-:W-:Y:S05]  /*2af0*/  @!P0 BRA `(.L_x_14) ;  /* 0x0000000400608947 */ /* 0x006fea0003800000 */
[----:B------:R-:W-:Y:S01]  /*2b00*/  IADD3 R11, PT, PT, R7, -0x26039c23, R2 ;  /* 0xd9fc63dd070b7810 */ /* 0x000fe20007ffe002 */
[----:B------:R-:W-:-:S04]  /*2b10*/  UISETP.NE.U32.AND UP0, UPT, UR5, URZ, UPT ;  /* 0x000000ff0500728c */ /* 0x000fc8000bf05070 */
[----:B------:R-:W-:-:S05]  /*2b20*/  IMAD.HI.U32 R12, R11, -0x2e48e8a7, RZ ;  /* 0xd1b717590b0c7827 */ /* 0x000fca00078e00ff */
[----:B------:R-:W-:-:S05]  /*2b30*/  SHF.R.U32.HI R12, RZ, 0xc, R12 ;  /* 0x0000000cff0c7819 */ /* 0x000fca000001160c */
[----:B------:R-:W-:Y:S01]  /*2b40*/  IMAD R11, R12, -0x1388, R11 ;  /* 0xffffec780c0b7824 */ /* 0x000fe200078e020b */
[----:B------:R-:W-:Y:S06]  /*2b50*/  BRA.U UP0, `(.L_x_15) ;  /* 0x00000001004c7547 */ /* 0x000fec000b800000 */
        /* <DEDUP_REMOVED lines=13> */
[----:B------:R-:W-:Y:S02]  /*2c30*/  @P0 VIADD R16, R16, -UR4 ;  /* 0x8000000410100c36 */ /* 0x000fe40008000000 */
[----:B------:R-:W-:-:S03]  /*2c40*/  @P0 VIADD R12, R12, 0x1 ;  /* 0x000000010c0c0836 */ /* 0x000fc60000000000 */
[----:B------:R-:W-:-:S13]  /*2c50*/  ISETP.GE.U32.AND P1, PT, R16, UR4, PT ;  /* 0x0000000410007c0c */ /* 0x000fda000bf26070 */
[----:B------:R-:W-:Y:S01]  /*2c60*/  @P1 VIADD R12, R12, 0x1 ;  /* 0x000000010c0c1836 */ /* 0x000fe20000000000 */
[----:B------:R-:W-:Y:S01]  /*2c70*/  @!P2 LOP3.LUT R12, RZ, UR4, RZ, 0x33, !PT ;  /* 0x00000004ff0cac12 */ /* 0x000fe2000f8e33ff */
[----:B------:R-:W-:Y:S06]  /*2c80*/  BRA `(.L_x_16) ;  /* 0x00000000000c7947 */ /* 0x000fec0003800000 */
.L_x_15:
[----:B------:R-:W-:-:S07]  /*2c90*/  MOV R12, 0x2cb0 ;  /* 0x00002cb0000c7802 */ /* 0x000fce0000000f00 */
[----:B---3--:R-:W-:Y:S05]  /*2ca0*/  CALL.REL.NOINC `($__internal_1_$__cuda_sm20_div_u64) ;  /* 0x0000003000247944 */ /* 0x008fea0003c00000 */
[----:B------:R-:W-:-:S07]  /*2cb0*/  IMAD.MOV.U32 R12, RZ, RZ, R14 ;  /* 0x000000ffff0c7224 */ /* 0x000fce00078e000e */
.L_x_16:
[----:B------:R-:W0:Y:S01]  /*2cc0*/  LDCU UR6, c[0x0][0x390] ;  /* 0x00007200ff0677ac */ /* 0x000e220008000800 */
[----:B------:R-:W-:Y:S01]  /*2cd0*/  BSSY.RECONVERGENT B1, `(.L_x_17) ;  /* 0x0000023000017945 */ /* 0x000fe20003800200 */
[----:B------:R-:W-:Y:S01]  /*2ce0*/  LOP3.LUT P1, RZ, R10, 0x3, RZ, 0xc0, !PT ;  /* 0x000000030aff7812 */ /* 0x000fe2000782c0ff */
[----:B0-----:R-:W-:-:S04]  /*2cf0*/  IMAD.U32 R14, RZ, RZ, UR6 ;  /* 0x00000006ff0e7e24 */ /* 0x001fc8000f8e00ff */
[----:B------:R-:W-:-:S04]  /*2d00*/  VIADD R13, R14, 0xffffffff ;  /* 0xffffffff0e0d7836 */ /* 0x000fc80000000000 */
[----:B------:R-:W-:Y:S02]  /*2d10*/  IMAD R12, R13, R12, -R9 ;  /* 0x0000000c0d0c7224 */ /* 0x000fe400078e0a09 */
[----:B------:R-:W-:-:S03]  /*2d20*/  IMAD.MOV.U32 R9, RZ, RZ, RZ ;  /* 0x000000ffff097224 */ /* 0x000fc600078e00ff */
[----:B------:R-:W-:-:S13]  /*2d30*/  ISETP.GT.U32.AND P0, PT, R12, -0x4, PT ;  /* 0xfffffffc0c00780c */ /* 0x000fda0003f04070 */
[----:B------:R-:W-:Y:S05]  /*2d40*/  @P0 BRA `(.L_x_18) ;  /* 0x00000000006c0947 */ /* 0x000fea0003800000 */
[----:B------:R-:W0:Y:S01]  /*2d50*/  LDCU.64 UR6, c[0x0][0x380] ;  /* 0x00007000ff0677ac */ /* 0x000e220008000a00 */
[----:B------:R-:W-:Y:S01]  /*2d60*/  LOP3.LUT R9, R10, 0x7ffffffc, RZ, 0xc0, !PT ;  /* 0x7ffffffc0a097812 */ /* 0x000fe200078ec0ff */
[----:B------:R-:W-:Y:S01]  /*2d70*/  IMAD.MOV.U32 R19, RZ, RZ, R8 ;  /* 0x000000ffff137224 */ /* 0x000fe200078e0008 */
[----:B------:R-:W1:Y:S03]  /*2d80*/  LDCU UR10, c[0x0][0x394] ;  /* 0x00007280ff0a77ac */ /* 0x000e660008000800 */
[----:B------:R-:W-:Y:S02]  /*2d90*/  IMAD.MOV R18, RZ, RZ, -R9 ;  /* 0x000000ffff127224 */ /* 0x000fe400078e0a09 */
[----:B0-----:R-:W-:-:S03]  /*2da0*/  IMAD.WIDE.U32 R12, R11, R14, UR6 ;  /* 0x000000060b0c7e25 */ /* 0x001fc6000f8e000e */
[----:B------:R-:W-:Y:S01]  /*2db0*/  IADD3 R20, P0, PT, R12, 0x1, RZ ;  /* 0x000000010c147810 */ /* 0x000fe20007f1e0ff */
[----:B-1----:R-:W-:-:S04]  /*2dc0*/  IMAD R12, R11, UR10, R13 ;  /* 0x0000000a0b0c7c24 */ /* 0x002fc8000f8e020d */
[----:B------:R-:W-:-:S08]  /*2dd0*/  IMAD.X R29, RZ, RZ, R12, P0 ;  /* 0x000000ffff1d7224 */ /* 0x000fd000000e060c */
.L_x_19:
[----:B------:R-:W-:Y:S02]  /*2de0*/  IMAD.MOV.U32 R12, RZ, RZ, R20 ;  /* 0x000000ffff0c7224 */ /* 0x000fe400078e0014 */
[----:B------:R-:W-:-:S05]  /*2df0*/  IMAD.MOV.U32 R13, RZ, RZ, R29 ;  /* 0x000000ffff0d7224 */ /* 0x000fca00078e001d */
[----:B0-----:R-:W2:Y:S01]  /*2e00*/  LDG.E.U8 R21, desc[UR12][R12.64+-0x1] ;  /* 0xffffff0c0c157981 */ /* 0x001ea2000c1e1100 */
[----:B------:R-:W-:-:S04]  /*2e10*/  IADD3 R16, P0, PT, R19, UR8, RZ ;  /* 0x0000000813107c10 */ /* 0x000fc8000ff1e0ff */
[----:B------:R-:W-:-:S05]  /*2e20*/  LEA.HI.X.SX32 R17, R19, UR9, 0x1, P0 ;  /* 0x0000000913117c11 */ /* 0x000fca00080f0eff */
[----:B--2---:R0:W-:Y:S04]  /*2e30*/  STG.E.U8 desc[UR12][R16.64], R21 ;  /* 0x0000001510007986 */ /* 0x0041e8000c10110c */
[----:B------:R-:W2:Y:S04]  /*2e40*/  LDG.E.U8 R23, desc[UR12][R12.64] ;  /* 0x0000000c0c177981 */ /* 0x000ea8000c1e1100 */
[----:B--2---:R0:W-:Y:S04]  /*2e50*/  STG.E.U8 desc[UR12][R16.64+0x1], R23 ;  /* 0x0000011710007986 */ /* 0x0041e8000c10110c */
[----:B------:R-:W2:Y:S04]  /*2e60*/  LDG.E.U8 R25, desc[UR12][R12.64+0x1] ;  /* 0x0000010c0c197981 */ /* 0x000ea8000c1e1100 */
[----:B--2---:R0:W-:Y:S04]  /*2e70*/  STG.E.U8 desc[UR12][R16.64+0x2], R25 ;  /* 0x0000021910007986 */ /* 0x0041e8000c10110c */
[----:B------:R-:W2:Y:S01]  /*2e80*/  LDG.E.U8 R27, desc[UR12][R12.64+0x2] ;  /* 0x0000020c0c1b7981 */ /* 0x000ea2000c1e1100 */
[----:B------:R-:W-:Y:S01]  /*2e90*/  VIADD R18, R18, 0x4 ;  /* 0x0000000412127836 */ /* 0x000fe20000000000 */
[----:B------:R-:W-:Y:S01]  /*2ea0*/  IADD3 R20, P2, PT, R12, 0x4, RZ ;  /* 0x000000040c147810 */ /* 0x000fe20007f5e0ff */
[----:B------:R-:W-:-:S03]  /*2eb0*/  VIADD R19, R19, 0x4 ;  /* 0x0000000413137836 */ /* 0x000fc60000000000 */
[----:B------:R-:W-:Y:S01]  /*2ec0*/  ISETP.NE.AND P0, PT, R18, RZ, PT ;  /* 0x000000ff1200720c */ /* 0x000fe20003f05270 */
[----:B------:R-:W-:Y:S01]  /*2ed0*/  IMAD.X R29, RZ, RZ, R13, P2 ;  /* 0x000000ffff1d7224 */ /* 0x000fe200010e060d */
[----:B--2---:R0:W-:Y:S11]  /*2ee0*/  STG.E.U8 desc[UR12][R16.64+0x3], R27 ;  /* 0x0000031b10007986 */ /* 0x0041f6000c10110c */
[----:B------:R-:W-:Y:S05]  /*2ef0*/  @P0 BRA `(.L_x_19) ;  /* 0xfffffffc00b80947 */ /* 0x000fea000383ffff */
.L_x_18:
[----:B------:R-:W-:Y:S05]  /*2f00*/  BSYNC.RECONVERGENT B1 ;  /* 0x0000000000017941 */ /* 0x000fea0003800200 */
.L_x_17:
[----:B------:R-:W-:Y:S05]  /*2f10*/  @!P1 BRA `(.L_x_14) ;  /* 0x0000000000589947 */ /* 0x000fea0003800000 */
[----:B------:R-:W1:Y:S01]  /*2f20*/  LDCU UR10, c[0x0][0x394] ;  /* 0x00007280ff0a77ac */ /* 0x000e620008000800 */
[--C-:B------:R-:W-:Y:S01]  /*2f30*/  IMAD.MOV.U32 R12, RZ, RZ, R9.reuse ;  /* 0x000000ffff0c7224 */ /* 0x100fe200078e0009 */
[----:B0-----:R-:W-:Y:S01]  /*2f40*/  LOP3.LUT R16, R10, 0x3, RZ, 0xc0, !PT ;  /* 0x000000030a107812 */ /* 0x001fe200078ec0ff */
[----:B------:R-:W-:Y:S01]  /*2f50*/  IMAD.MOV.U32 R13, RZ, RZ, RZ ;  /* 0x000000ffff0d7224 */ /* 0x000fe200078e00ff */
[----:B------:R-:W0:Y:S01]  /*2f60*/  LDCU.64 UR6, c[0x0][0x380] ;  /* 0x00007000ff0677ac */ /* 0x000e220008000a00 */
[----:B------:R-:W-:Y:S02]  /*2f70*/  IMAD.IADD R9, R8, 0x1, R9 ;  /* 0x0000000108097824 */ /* 0x000fe400078e0209 */
[----:B------:R-:W-:-:S04]  /*2f80*/  IMAD.WIDE.U32 R12, R11, R14, R12 ;  /* 0x0000000e0b0c7225 */ /* 0x000fc800078e000c */
[----:B-1----:R-:W-:Y:S02]  /*2f90*/  IMAD R13, R11, UR10, R13 ;  /* 0x0000000a0b0d7c24 */ /* 0x002fe4000f8e020d */
[----:B------:R-:W-:Y:S01]  /*2fa0*/  IMAD.MOV R11, RZ, RZ, -R16 ;  /* 0x000000ffff0b7224 */ /* 0x000fe200078e0a10 */
[----:B0-----:R-:W-:-:S04]  /*2fb0*/  IADD3 R12, P0, PT, R12, UR6, RZ ;  /* 0x000000060c0c7c10 */ /* 0x001fc8000ff1e0ff */
[----:B------:R-:W-:-:S09]  /*2fc0*/  IADD3.X R19, PT, PT, R13, UR7, RZ, P0, !PT ;  /* 0x000000070d137c10 */ /* 0x000fd200087fe4ff */
.L_x_20:
[----:B-1----:R-:W-:-:S06]  /*2fd0*/  IMAD.MOV.U32 R13, RZ, RZ, R19 ;  /* 0x000000ffff0d7224 */ /* 0x002fcc00078e0013 */
[----:B------:R0:W2:Y:S01]  /*2fe0*/  LDG.E.U8 R13, desc[UR12][R12.64] ;  /* 0x0000000c0c0d7981 */ /* 0x0000a2000c1e1100 */
[----:B------:R-:W-:Y:S01]  /*2ff0*/  IADD3 R16, P0, PT, R9, UR14, RZ ;  /* 0x0000000e09107c10 */ /* 0x000fe2000ff1e0ff */
[----:B------:R-:W-:-:S03]  /*3000*/  VIADD R11, R11, 0x1 ;  /* 0x000000010b0b7836 */ /* 0x000fc60000000000 */
[C---:B------:R-:W-:Y:S01]  /*3010*/  LEA.HI.X.SX32 R17, R9.reuse, UR15, 0x1, P0 ;  /* 0x0000000f09117c11 */ /* 0x040fe200080f0eff */
[----:B------:R-:W-:Y:S01]  /*3020*/  VIADD R9, R9, 0x1 ;  /* 0x0000000109097836 */ /* 0x000fe20000000000 */
[----:B------:R-:W-:Y:S02]  /*3030*/  ISETP.NE.AND P0, PT, R11, RZ, PT ;  /* 0x000000ff0b00720c */ /* 0x000fe40003f05270 */
[----:B0-----:R-:W-:-:S05]  /*3040*/  IADD3 R12, P1, PT, R12, 0x1, RZ ;  /* 0x000000010c0c7810 */ /* 0x001fca0007f3e0ff */
[----:B------:R-:W-:Y:S01]  /*3050*/  IMAD.X R19, RZ, RZ, R19, P1 ;  /* 0x000000ffff137224 */ /* 0x000fe200008e0613 */
[----:B--2---:R1:W-:Y:S05]  /*3060*/  STG.E.U8 desc[UR12][R16.64], R13 ;  /* 0x0000000d10007986 */ /* 0x0043ea000c10110c */
[----:B------:R-:W-:Y:S05]  /*3070*/  @P0 BRA `(.L_x_20) ;  /* 0xfffffffc00d40947 */ /* 0x000fea000383ffff */
.L_x_14:
[----:B------:R-:W-:Y:S05]  /*3080*/  BSYNC.RECONVERGENT B0 ;  /* 0x0000000000007941 */ /* 0x000fea0003800200 */
.L_x_13:
[----:B------:R-:W2:Y:S01]  /*3090*/  LDCU UR4, c[0x0][0x394] ;  /* 0x00007280ff0477ac */ /* 0x000ea20008000800 */
[----:B------:R-:W-:Y:S01]  /*30a0*/  ISETP.GE.U32.AND P0, PT, R10, R14, PT ;  /* 0x0000000e0a00720c */ /* 0x000fe20003f06070 */
[----:B------:R-:W-:Y:S01]  /*30b0*/  BSSY.RECONVERGENT B0, `(.L_x_21) ;  /* 0x0000023000007945 */ /* 0x000fe20003800200 */
[----:B01----:R-:W-:Y:S01]  /*30c0*/  SHF.R.S32.HI R16, RZ, 0x1f, R10 ;  /* 0x0000001fff107819 */ /* 0x003fe2000001140a */
[----:B------:R-:W0:Y:S01]  /*30d0*/  LDCU.64 UR14, c[0x0][0x3b0] ;  /* 0x00007600ff0e77ac */ /* 0x000e220008000a00 */
[----:B------:R-:W-:Y:S01]  /*30e0*/  ISETP.NE.U32.AND P1, PT, R14, RZ, PT ;  /* 0x000000ff0e00720c */ /* 0x000fe20003f25070 */
[----:B------:R-:W1:Y:S01]  /*30f0*/  LDCU.64 UR20, c[0x0][0x3b0] ;  /* 0x00007600ff1477ac */ /* 0x000e620008000a00 */
[----:B------:R-:W4:Y:S01]  /*3100*/  LDCU.64 UR18, c[0x0][0x388] ;  /* 0x00007100ff1277ac */ /* 0x000f220008000a00 */
[----:B------:R-:W0:Y:S01]  /*3110*/  LDCU.64 UR22, c[0x0][0x388] ;  /* 0x00007100ff1677ac */ /* 0x000e220008000a00 */
[----:B--2---:R-:W-:Y:S01]  /*3120*/  IMAD.U32 R11, RZ, RZ, UR4 ;  /* 0x00000004ff0b7e24 */ /* 0x004fe2000f8e00ff */
[----:B------:R-:W2:Y:S04]  /*3130*/  LDCU.128 UR4, c[0x0][0x380] ;  /* 0x00007000ff0477ac */ /* 0x000ea80008000c00 */
[----:B------:R-:W-:-:S02]  /*3140*/  ISETP.GE.U32.AND.EX P0, PT, R16, R11, PT, P0 ;  /* 0x0000000b1000720c */ /* 0x000fc40003f06100 */
[----:B------:R-:W-:-:S11]  /*3150*/  ISETP.NE.AND.EX P1, PT, R11, RZ, PT, P1 ;  /* 0x000000ff0b00720c */ /* 0x000fd60003f25310 */
[----:B01--4-:R-:W-:Y:S05]  /*3160*/  @P0 BRA `(.L_x_22) ;  /* 0x00000000005c0947 */ /* 0x013fea0003800000 */
[----:B------:R-:W-:Y:S01]  /*3170*/  IADD3 R9, PT, PT, R7, -0x25fe145e, R3 ;  /* 0xda01eba207097810 */ /* 0x000fe20007ffe003 */
[----:B------:R-:W-:Y:S02]  /*3180*/  IMAD.MOV.U32 R19, RZ, RZ, R10 ;  /* 0x000000ffff137224 */ /* 0x000fe400078e000a */
[----:B------:R-:W-:Y:S02]  /*3190*/  IMAD.MOV.U32 R18, RZ, RZ, R16 ;  /* 0x000000ffff127224 */ /* 0x000fe400078e0010 */
[----:B------:R-:W-:-:S05]  /*31a0*/  IMAD.HI.U32 R12, R9, -0x2e48e8a7, RZ ;  /* 0xd1b71759090c7827 */ /* 0x000fca00078e00ff */
[----:B------:R-:W-:-:S05]  /*31b0*/  SHF.R.U32.HI R12, RZ, 0xc, R12 ;  /* 0x0000000cff0c7819 */ /* 0x000fca000001160c */
[----:B------:R-:W-:-:S07]  /*31c0*/  IMAD R21, R12, -0x1388, R9 ;  /* 0xffffec780c157824 */ /* 0x000fce00078e0209 */
.L_x_23:
[----:B------:R-:W-:Y:S02]  /*31d0*/  IMAD.MOV.U32 R12, RZ, RZ, R19 ;  /* 0x000000ffff0c7224 */ /* 0x000fe400078e0013 */
[----:B0-----:R-:W-:Y:S02]  /*31e0*/  IMAD.MOV.U32 R13, RZ, RZ, R18 ;  /* 0x000000ffff0d7224 */ /* 0x001fe400078e0012 */
[----:B------:R-:W-:-:S04]  /*31f0*/  IMAD.WIDE.U32 R12, R21, R14, R12 ;  /* 0x0000000e150c7225 */ /* 0x000fc800078e000c */
[----:B------:R-:W-:Y:S01]  /*3200*/  IMAD R9, R21, R11, R13 ;  /* 0x0000000b15097224 */ /* 0x000fe200078e020d */
[----:B--2---:R-:W-:-:S04]  /*3210*/  IADD3 R12, P0, PT, R12, UR4, RZ ;  /* 0x000000040c0c7c10 */ /* 0x004fc8000ff1e0ff */
[----:B------:R-:W-:-:S06]  /*3220*/  IADD3.X R13, PT, PT, R9, UR5, RZ, P0, !PT ;  /* 0x00000005090d7c10 */ /* 0x000fcc00087fe4ff */
[----:B------:R-:W2:Y:S01]  /*3230*/  LDG.E.U8 R13, desc[UR12][R12.64] ;  /* 0x0000000c0c0d7981 */ /* 0x000ea2000c1e1100 */
[----:B------:R-:W-:Y:S02]  /*3240*/  IMAD.IADD R9, R8, 0x1, R10 ;  /* 0x0000000108097824 */ /* 0x000fe400078e020a */
[----:B------:R-:W-:-:S03]  /*3250*/  VIADD R19, R10, 0x1 ;  /* 0x000000010a137836 */ /* 0x000fc60000000000 */
[C---:B------:R-:W-:Y:S01]  /*3260*/  IADD3 R16, P0, PT, R9.reuse, UR6, RZ ;  /* 0x0000000609107c10 */ /* 0x040fe2000ff1e0ff */
[--C-:B------:R-:W-:Y:S01]  /*3270*/  IMAD.MOV.U32 R10, RZ, RZ, R19.reuse ;  /* 0x000000ffff0a7224 */ /* 0x100fe200078e0013 */
[----:B------:R-:W-:Y:S02]  /*3280*/  SHF.R.S32.HI R18, RZ, 0x1f, R19 ;  /* 0x0000001fff127819 */ /* 0x000fe40000011413 */
[----:B------:R-:W-:Y:S02]  /*3290*/  LEA.HI.X.SX32 R17, R9, UR7, 0x1, P0 ;  /* 0x0000000709117c11 */ /* 0x000fe400080f0eff */
[----:B------:R-:W-:-:S04]  /*32a0*/  ISETP.GE.U32.AND P0, PT, R19, R14, PT ;  /* 0x0000000e1300720c */ /* 0x000fc80003f06070 */
[----:B------:R-:W-:Y:S01]  /*32b0*/  ISETP.GE.U32.AND.EX P0, PT, R18, R11, PT, P0 ;  /* 0x0000000b1200720c */ /* 0x000fe20003f06100 */
[----:B--2---:R0:W-:-:S12]  /*32c0*/  STG.E.U8 desc[UR12][R16.64], R13 ;  /* 0x0000000d10007986 */ /* 0x0041d8000c10110c */
[----:B------:R-:W-:Y:S05]  /*32d0*/  @!P0 BRA `(.L_x_23) ;  /* 0xfffffffc00bc8947 */ /* 0x000fea000383ffff */
.L_x_22:
[----:B--2---:R-:W-:Y:S05]  /*32e0*/  BSYNC.RECONVERGENT B0 ;  /* 0x0000000000007941 */ /* 0x004fea0003800200 */
.L_x_21:
[----:B------:R-:W-:Y:S01]  /*32f0*/  BSSY.RECONVERGENT B0, `(.L_x_24) ;  /* 0x000019d000007945 */ /* 0x000fe20003800200 */
[----:B0-----:R-:W-:-:S03]  /*3300*/  CS2R R12, SRZ ;  /* 0x00000000000c7805 */ /* 0x001fc6000001ff00 */
[----:B------:R-:W-:Y:S05]  /*3310*/  @!P1 BRA `(.L_x_25) ;  /* 0x0000001800689947 */ /* 0x000fea0003800000 */
[C---:B------:R-:W-:Y:S01]  /*3320*/  ISETP.GE.U32.AND P0, PT, R14.reuse, 0x4, PT ;  /* 0x000000040e00780c */ /* 0x040fe20003f06070 */
[----:B------:R-:W-:Y:S01]  /*3330*/  BSSY.RECONVERGENT B1, `(.L_x_26) ;  /* 0x00000ad000017945 */ /* 0x000fe20003800200 */
[----:B------:R-:W-:Y:S01]  /*3340*/  LOP3.LUT R9, R14, 0x3, RZ, 0xc0, !PT ;  /* 0x000000030e097812 */ /* 0x000fe200078ec0ff */
[----:B------:R-:W-:Y:S01]  /*3350*/  IMAD.MOV.U32 R10, RZ, RZ, -0x400000 ;  /* 0xffc00000ff0a7424 */ /* 0x000fe200078e00ff */
[----:B------:R-:W-:Y:S01]  /*3360*/  ISETP.GE.U32.AND.EX P0, PT, R11, RZ, PT, P0 ;  /* 0x000000ff0b00720c */ /* 0x000fe20003f06100 */
[----:B------:R-:W-:Y:S02]  /*3370*/  IMAD.MOV.U32 R11, RZ, RZ, RZ ;  /* 0x000000ffff0b7224 */ /* 0x000fe400078e00ff */
[----:B------:R-:W-:-:S10]  /*3380*/  IMAD.MOV.U32 R13, RZ, RZ, 0x41dfffff ;  /* 0x41dfffffff0d7424 */ /* 0x000fd400078e00ff */
[----:B------:R-:W-:Y:S05]  /*3390*/  @!P0 BRA `(.L_x_27) ;  /* 0x0000000800988947 */ /* 0x000fea0003800000 */
[----:B------:R-:W0:Y:S01]  /*33a0*/  LDCU UR4, c[0x0][0x394] ;  /* 0x00007280ff0477ac */ /* 0x000e220008000800 */
[----:B------:R-:W-:Y:S01]  /*33b0*/  BSSY.RECONVERGENT B2, `(.L_x_28) ;  /* 0x000009f000027945 */ /* 0x000fe20003800200 */
[----:B------:R-:W-:Y:S01]  /*33c0*/  LOP3.LUT R12, R14, 0xfffffffc, RZ, 0xc0, !PT ;  /* 0xfffffffc0e0c7812 */ /* 0x000fe200078ec0ff */
[----:B------:R-:W-:Y:S02]  /*33d0*/  IMAD.MOV.U32 R11, RZ, RZ, RZ ;  /* 0x000000ffff0b7224 */ /* 0x000fe400078e00ff */
[----:B------:R-:W-:Y:S02]  /*33e0*/  IMAD.MOV.U32 R14, RZ, RZ, R8 ;  /* 0x000000ffff0e7224 */ /* 0x000fe400078e0008 */
[----:B0-----:R-:W-:-:S07]  /*33f0*/  IMAD.U32 R15, RZ, RZ, UR4 ;  /* 0x00000004ff0f7e24 */ /* 0x001fce000f8e00ff */
.L_x_37:
[----:B------:R-:W0:Y:S01]  /*3400*/  MUFU.RCP64H R19, 2.14748262400000000000e+09 ;  /* 0x41dfffff00137908 */ /* 0x000e220000001800 */
[----:B------:R-:W-:Y:S01]  /*3410*/  IMAD.MOV.U32 R16, RZ, RZ, -0x400000 ;  /* 0xffc00000ff107424 */ /* 0x000fe200078e00ff */
[----:B------:R-:W-:Y:S01]  /*3420*/  SHF.R.U32.HI R23, RZ, 0x2, R4 ;  /* 0x00000002ff177819 */ /* 0x000fe20000011604 */
[----:B------:R-:W-:Y:S01]  /*3430*/  IMAD.MOV.U32 R17, RZ, RZ, 0x41dfffff ;  /* 0x41dfffffff117424 */ /* 0x000fe200078e00ff */
[----:B------:R-:W-:Y:S01]  /*3440*/  BSSY.RECONVERGENT B3, `(.L_x_29) ;  /* 0x000001b000037945 */ /* 0x000fe20003800200 */
[----:B------:R-:W-:Y:S01]  /*3450*/  IMAD.MOV.U32 R18, RZ, RZ, 0x1 ;  /* 0x00000001ff127424 */ /* 0x000fe200078e00ff */
[----:B------:R-:W-:Y:S01]  /*3460*/  LOP3.LUT R23, R23, R4, RZ, 0x3c, !PT ;  /* 0x0000000417177212 */ /* 0x000fe200078e3cff */
[----:B------:R-:W-:Y:S02]  /*3470*/  IMAD.SHL.U32 R4, R0, 0x10, RZ ;  /* 0x0000001000047824 */ /* 0x000fe400078e00ff */
[----:B------:R-:W-:Y:S02]  /*3480*/  IMAD.MOV.U32 R31, RZ, RZ, R0 ;  /* 0x000000ffff1f7224 */ /* 0x000fe400078e0000 */
[----:B------:R-:W-:-:S05]  /*3490*/  IMAD.SHL.U32 R22, R23, 0x2, RZ ;  /* 0x0000000217167824 */ /* 0x000fca00078e00ff */
[----:B------:R-:W-:Y:S01]  /*34a0*/  LOP3.LUT R23, R23, R22, R4, 0x96, !PT ;  /* 0x0000001617177212 */ /* 0x000fe200078e9604 */
[----:B0-----:R-:W-:-:S03]  /*34b0*/  DFMA R20, R18, -R16, 1 ;  /* 0x3ff000001214742b */ /* 0x001fc60000000810 */
[----:B------:R-:W-:-:S04]  /*34c0*/  LOP3.LUT R28, R23, R0, RZ, 0x3c, !PT ;  /* 0x00000000171c7212 */ /* 0x000fc800078e3cff */
[----:B------:R-:W-:Y:S01]  /*34d0*/  IADD3 R22, PT, PT, R7, -0x25f304d4, R28 ;  /* 0xda0cfb2c07167810 */ /* 0x000fe20007ffe01c */
[----:B------:R-:W-:-:S05]  /*34e0*/  DFMA R20, R20, R20, R20 ;  /* 0x000000141414722b */ /* 0x000fca0000000014 */
[----:B------:R-:W0:Y:S03]  /*34f0*/  I2F.F64.U32 R22, R22 ;  /* 0x0000001600167312 */ /* 0x000e260000201800 */
[----:B------:R-:W-:-:S08]  /*3500*/  DFMA R18, R18, R20, R18 ;  /* 0x000000141212722b */ /* 0x000fd00000000012 */
[----:B------:R-:W-:Y:S01]  /*3510*/  DFMA R20, R18, -R16, 1 ;  /* 0x3ff000001214742b */ /* 0x000fe20000000810 */
[----:B0-----:R-:W-:-:S07]  /*3520*/  FSETP.GEU.AND P2, PT, |R23|, 6.5827683646048100446e-37, PT ;  /* 0x036000001700780b */ /* 0x001fce0003f4e200 */
[----:B------:R-:W-:-:S08]  /*3530*/  DFMA R18, R18, R20, R18 ;  /* 0x000000141212722b */ /* 0x000fd00000000012 */
[----:B------:R-:W-:-:S08]  /*3540*/  DMUL R20, R22, R18 ;  /* 0x0000001216147228 */ /* 0x000fd00000000000 */
[----:B------:R-:W-:-:S08]  /*3550*/  DFMA R16, R20, -R16, R22 ;  /* 0x800000101410722b */ /* 0x000fd00000000016 */
[----:B------:R-:W-:Y:S01]  /*3560*/  DFMA R18, R18, R16, R20 ;  /* 0x000000101212722b */ /* 0x000fe20000000014 */
[----:B------:R-:W-:-:S04]  /*3570*/  IADD3 R16, P1, PT, R14, UR18, RZ ;  /* 0x000000120e107c10 */ /* 0x000fc8000ff3e0ff */
[----:B------:R-:W-:-:S05]  /*3580*/  LEA.HI.X.SX32 R17, R14, UR19, 0x1, P1 ;  /* 0x000000130e117c11 */ /* 0x000fca00088f0eff */
[----:B------:R-:W-:-:S05]  /*3590*/  FFMA R4, RZ, 27.999998092651367188, R19 ;  /* 0x41dfffffff047823 */ /* 0x000fca0000000013 */
[----:B------:R-:W-:-:S13]  /*35a0*/  FSETP.GT.AND P0, PT, |R4|, 1.469367938527859385e-39, PT ;  /* 0x001000000400780b */ /* 0x000fda0003f04200 */
[----:B------:R-:W-:Y:S05]  /*35b0*/  @P0 BRA P2, `(.L_x_30) ;  /* 0x00000000000c0947 */ /* 0x000fea0001000000 */
[----:B------:R-:W-:-:S07]  /*35c0*/  MOV R34, 0x35e0 ;  /* 0x000035e000227802 */ /* 0x000fce0000000f00 */
[----:B---3--:R-:W-:Y:S05]  /*35d0*/  CALL.REL.NOINC `($__internal_0_$__cuda_sm20_div_rn_f64_full) ;  /* 0x0000002000607944 */ /* 0x008fea0003c00000 */
[----:B------:R-:W-:-:S07]  /*35e0*/  IMAD.MOV.U32 R18, RZ, RZ, R4 ;  /* 0x000000ffff127224 */ /* 0x000fce00078e0004 */
.L_x_30:
[----:B------:R-:W-:Y:S05]  /*35f0*/  BSYNC.RECONVERGENT B3 ;  /* 0x0000000000037941 */ /* 0x000fea0003800200 */
.L_x_29:
[----:B------:R-:W-:-:S14]  /*3600*/  DSETP.GEU.AND P0, PT, R18, UR14, PT ;  /* 0x0000000e12007e2a */ /* 0x000fdc000bf0e000 */
[----:B------:R-:W2:Y:S01]  /*3610*/  @!P0 LDG.E.U8 R0, desc[UR12][R16.64] ;  /* 0x0000000c10008981 */ /* 0x000ea2000c1e1100 */
[----:B------:R-:W0:Y:S01]  /*3620*/  MUFU.RCP64H R21, 2.14748262400000000000e+09 ;  /* 0x41dfffff00157908 */ /* 0x000e220000001800 */
[----:B------:R-:W-:Y:S01]  /*3630*/  IMAD.MOV.U32 R18, RZ, RZ, -0x400000 ;  /* 0xffc00000ff127424 */ /* 0x000fe200078e00ff */
[----:B------:R-:W-:Y:S01]  /*3640*/  SHF.R.U32.HI R4, RZ, 0x2, R5 ;  /* 0x00000002ff047819 */ /* 0x000fe20000011605 */
[----:B------:R-:W-:Y:S01]  /*3650*/  IMAD.MOV.U32 R19, RZ, RZ, 0x41dfffff ;  /* 0x41dfffffff137424 */ /* 0x000fe200078e00ff */
[----:B------:R-:W-:Y:S01]  /*3660*/  BSSY.RECONVERGENT B3, `(.L_x_31) ;  /* 0x000001b000037945 */ /* 0x000fe20003800200 */
[----:B------:R-:W-:Y:S01]  /*3670*/  IMAD.MOV.U32 R20, RZ, RZ, 0x1 ;  /* 0x00000001ff147424 */ /* 0x000fe200078e00ff */
[----:B------:R-:W-:Y:S01]  /*3680*/  LOP3.LUT R4, R4, R5, RZ, 0x3c, !PT ;  /* 0x0000000504047212 */ /* 0x000fe200078e3cff */
[----:B------:R-:W-:-:S04]  /*3690*/  IMAD.SHL.U32 R5, R28, 0x10, RZ ;  /* 0x000000101c057824 */ /* 0x000fc800078e00ff */
[----:B------:R-:W-:-:S05]  /*36a0*/  IMAD.SHL.U32 R24, R4, 0x2, RZ ;  /* 0x0000000204187824 */ /* 0x000fca00078e00ff */
[----:B------:R-:W-:Y:S01]  /*36b0*/  LOP3.LUT R5, R4, R24, R5, 0x96, !PT ;  /* 0x0000001804057212 */ /* 0x000fe200078e9605 */
[----:B0-----:R-:W-:-:S03]  /*36c0*/  DFMA R22, R20, -R18, 1 ;  /* 0x3ff000001416742b */ /* 0x001fc60000000812 */
[----:B------:R-:W-:-:S05]  /*36d0*/  LOP3.LUT R30, R5, R28, RZ, 0x3c, !PT ;  /* 0x0000001c051e7212 */ /* 0x000fca00078e3cff */
[----:B------:R-:W-:-:S08]  /*36e0*/  DFMA R22, R22, R22, R22 ;  /* 0x000000161616722b */ /* 0x000fd00000000016 */
[----:B------:R-:W-:Y:S01]  /*36f0*/  DFMA R20, R20, R22, R20 ;  /* 0x000000161414722b */ /* 0x000fe20000000014 */
[----:B------:R-:W-:-:S07]  /*3700*/  IADD3 R22, PT, PT, R7, -0x25ed7d0f, R30 ;  /* 0xda1282f107167810 */ /* 0x000fce0007ffe01e */
[C---:B------:R-:W-:Y:S01]  /*3710*/  DFMA R4, R20.reuse, -R18, 1 ;  /* 0x3ff000001404742b */ /* 0x040fe20000000812 */
[----:B------:R-:W0:Y:S07]  /*3720*/  I2F.F64.U32 R22, R22 ;  /* 0x0000001600167312 */ /* 0x000e2e0000201800 */
[----:B------:R-:W-:-:S08]  /*3730*/  DFMA R4, R20, R4, R20 ;  /* 0x000000041404722b */ /* 0x000fd00000000014 */
[----:B0-----:R-:W-:-:S08]  /*3740*/  DMUL R20, R4, R22 ;  /* 0x0000001604147228 */ /* 0x001fd00000000000 */
[----:B------:R-:W-:-:S08]  /*3750*/  DFMA R18, R20, -R18, R22 ;  /* 0x800000121412722b */ /* 0x000fd00000000016 */
[----:B------:R-:W-:Y:S01]  /*3760*/  DFMA R4, R4, R18, R20 ;  /* 0x000000120404722b */ /* 0x000fe20000000014 */
[----:B--2---:R-:W-:-:S09]  /*3770*/  @!P0 ISETP.NE.AND P1, PT, R0, RZ, PT ;  /* 0x000000ff0000820c */ /* 0x004fd20003f25270 */
[----:B------:R-:W-:Y:S01]  /*3780*/  FFMA R0, RZ, 27.999998092651367188, R5 ;  /* 0x41dfffffff007823 */ /* 0x000fe20000000005 */
[----:B------:R-:W-:Y:S02]  /*3790*/  @!P0 SEL R25, RZ, 0x1, P1 ;  /* 0x00000001ff198807 */ /* 0x000fe40000800000 */
[----:B------:R-:W-:-:S03]  /*37a0*/  FSETP.GEU.AND P1, PT, |R23|, 6.5827683646048100446e-37, PT ;  /* 0x036000001700780b */ /* 0x000fc60003f2e200 */
[----:B------:R0:W-:Y:S01]  /*37b0*/  @!P0 STG.E.U8 desc[UR12][R16.64], R25 ;  /* 0x0000001910008986 */ /* 0x0001e2000c10110c */
[----:B------:R-:W-:-:S13]  /*37c0*/  FSETP.GT.AND P0, PT, |R0|, 1.469367938527859385e-39, PT ;  /* 0x001000000000780b */ /* 0x000fda0003f04200 */
[----:B0-----:R-:W-:Y:S05]  /*37d0*/  @P0 BRA P1, `(.L_x_32) ;  /* 0x00000000000c0947 */ /* 0x001fea0000800000 */
[----:B------:R-:W-:-:S07]  /*37e0*/  MOV R34, 0x3800 ;  /* 0x0000380000227802 */ /* 0x000fce0000000f00 */
[----:B---3--:R-:W-:Y:S05]  /*37f0*/  CALL.REL.NOINC `($__internal_0_$__cuda_sm20_div_rn_f64_full) ;  /* 0x0000001c00d87944 */ /* 0x008fea0003c00000 */
[----:B------:R-:W-:-:S07]  /*3800*/  IMAD.MOV.U32 R5, RZ, RZ, R19 ;  /* 0x000000ffff057224 */ /* 0x000fce00078e0013 */
.L_x_32:
[----:B------:R-:W-:Y:S05]  /*3810*/  BSYNC.RECONVERGENT B3 ;  /* 0x0000000000037941 */ /* 0x000fea0003800200 */
.L_x_31:
        /* <DEDUP_REMOVED lines=18> */
[----:B------:R-:W-:-:S08]  /*3940*/  DFMA R18, R4, -R20, 1 ;  /* 0x3ff000000412742b */ /* 0x000fd00000000814 */
        /* <DEDUP_REMOVED lines=14> */
.L_x_34:
[----:B------:R-:W-:Y:S05]  /*3a30*/  BSYNC.RECONVERGENT B3 ;  /* 0x0000000000037941 */ /* 0x000fea0003800200 */
.L_x_33:
        /* <DEDUP_REMOVED lines=22> */
[----:B------:R-:W-:-:S10]  /*3ba0*/  DFMA R2, R2, R4, R18 ;  /* 0x000000040202722b */ /* 0x000fd40000000012 */
[----:B------:R-:W-:Y:S01]  /*3bb0*/  FFMA R4, RZ, 27.999998092651367188, R3 ;  /* 0x41dfffffff047823 */ /* 0x000fe20000000003 */
[----:B--2---:R-:W-:-:S04]  /*3bc0*/  @!P0 ISETP.NE.AND P1, PT, R22, RZ, PT ;  /* 0x000000ff1600820c */ /* 0x004fc80003f25270 */
[----:B------:R-:W-:Y:S02]  /*3bd0*/  @!P0 SEL R23, RZ, 0x1, P1 ;  /* 0x00000001ff178807 */ /* 0x000fe40000800000 */
[----:B------:R-:W-:-:S03]  /*3be0*/  FSETP.GEU.AND P1, PT, |R21|, 6.5827683646048100446e-37, PT ;  /* 0x036000001500780b */ /* 0x000fc60003f2e200 */
[----:B------:R0:W-:Y:S01]  /*3bf0*/  @!P0 STG.E.U8 desc[UR12][R16.64+0x2], R23 ;  /* 0x0000021710008986 */ /* 0x0001e2000c10110c */
[----:B------:R-:W-:-:S13]  /*3c00*/  FSETP.GT.AND P0, PT, |R4|, 1.469367938527859385e-39, PT ;  /* 0x001000000400780b */ /* 0x000fda0003f04200 */
[----:B0-----:R-:W-:Y:S05]  /*3c10*/  @P0 BRA P1, `(.L_x_36) ;  /* 0x0000000000180947 */ /* 0x001fea0000800000 */
[----:B------:R-:W-:Y:S01]  /*3c20*/  IMAD.MOV.U32 R22, RZ, RZ, R20 ;  /* 0x000000ffff167224 */ /* 0x000fe200078e0014 */
[----:B------:R-:W-:Y:S01]  /*3c30*/  MOV R34, 0x3c60 ;  /* 0x00003c6000227802 */ /* 0x000fe20000000f00 */
[----:B------:R-:W-:-:S07]  /*3c40*/  IMAD.MOV.U32 R23, RZ, RZ, R21 ;  /* 0x000000ffff177224 */ /* 0x000fce00078e0015 */
[----:B---3--:R-:W-:Y:S05]  /*3c50*/  CALL.REL.NOINC `($__internal_0_$__cuda_sm20_div_rn_f64_full) ;  /* 0x0000001800c07944 */ /* 0x008fea0003c00000 */
[----:B------:R-:W-:Y:S02]  /*3c60*/  IMAD.MOV.U32 R2, RZ, RZ, R4 ;  /* 0x000000ffff027224 */ /* 0x000fe400078e0004 */
[----:B------:R-:W-:-:S07]  /*3c70*/  IMAD.MOV.U32 R3, RZ, RZ, R19 ;  /* 0x000000ffff037224 */ /* 0x000fce00078e0013 */
.L_x_36:
[----:B------:R-:W-:Y:S05]  /*3c80*/  BSYNC.RECONVERGENT B3 ;  /* 0x0000000000037941 */ /* 0x000fea0003800200 */
.L_x_35:
[----:B------:R-:W-:-:S14]  /*3c90*/  DSETP.GEU.AND P0, PT, R2, UR14, PT ;  /* 0x0000000e02007e2a */ /* 0x000fdc000bf0e000 */
[----:B------:R-:W2:Y:S01]  /*3ca0*/  @!P0 LDG.E.U8 R2, desc[UR12][R16.64+0x3] ;  /* 0x0000030c10028981 */ /* 0x000ea2000c1e1100 */
[----:B------:R-:W-:Y:S02]  /*3cb0*/  VIADD R11, R11, 0x4 ;  /* 0x000000040b0b7836 */ /* 0x000fe40000000000 */
[----:B------:R-:W-:Y:S02]  /*3cc0*/  VIADD R7, R7, 0x161f14 ;  /* 0x00161f1407077836 */ /* 0x000fe40000000000 */
[----:B------:R-:W-:Y:S02]  /*3cd0*/  VIADD R14, R14, 0x4 ;  /* 0x000000040e0e7836 */ /* 0x000fe40000000000 */
[----:B------:R-:W-:Y:S02]  /*3ce0*/  IMAD.MOV.U32 R3, RZ, RZ, R32 ;  /* 0x000000ffff037224 */ /* 0x000fe400078e0020 */
[----:B------:R-:W-:Y:S02]  /*3cf0*/  IMAD.MOV.U32 R5, RZ, RZ, R28 ;  /* 0x000000ffff057224 */ /* 0x000fe400078e001c */
[----:B------:R-:W-:Y:S01]  /*3d00*/  IMAD.MOV.U32 R4, RZ, RZ, R31 ;  /* 0x000000ffff047224 */ /* 0x000fe200078e001f */
[----:B--2---:R-:W-:Y:S01]  /*3d10*/  @!P0 ISETP.NE.AND P1, PT, R2, RZ, PT ;  /* 0x000000ff0200820c */ /* 0x004fe20003f25270 */
[----:B------:R-:W-:-:S03]  /*3d20*/  IMAD.MOV.U32 R2, RZ, RZ, R30 ;  /* 0x000000ffff027224 */ /* 0x000fc600078e001e */
[----:B------:R-:W-:-:S05]  /*3d30*/  @!P0 SEL R19, RZ, 0x1, P1 ;  /* 0x00000001ff138807 */ /* 0x000fca0000800000 */
[----:B------:R0:W-:Y:S01]  /*3d40*/  @!P0 STG.E.U8 desc[UR12][R16.64+0x3], R19 ;  /* 0x0000031310008986 */ /* 0x0001e2000c10110c */
[----:B------:R-:W-:-:S04]  /*3d50*/  IADD3 R12, P0, PT, R12, -0x4, RZ ;  /* 0xfffffffc0c0c7810 */ /* 0x000fc80007f1e0ff */
[----:B------:R-:W-:Y:S02]  /*3d60*/  IADD3.X R15, PT, PT, R15, -0x1, RZ, P0, !PT ;  /* 0xffffffff0f0f7810 */ /* 0x000fe400007fe4ff */
[----:B------:R-:W-:-:S04]  /*3d70*/  ISETP.NE.U32.AND P0, PT, R12, RZ, PT ;  /* 0x000000ff0c00720c */ /* 0x000fc80003f05070 */
[----:B------:R-:W-:-:S13]  /*3d80*/  ISETP.NE.AND.EX P0, PT, R15, RZ, PT, P0 ;  /* 0x000000ff0f00720c */ /* 0x000fda0003f05300 */
[----:B0-----:R-:W-:Y:S05]  /*3d90*/  @P0 BRA `(.L_x_37) ;  /* 0xfffffff400980947 */ /* 0x001fea000383ffff */
[----:B------:R-:W-:Y:S05]  /*3da0*/  BSYNC.RECONVERGENT B2 ;  /* 0x0000000000027941 */ /* 0x000fea0003800200 */
.L_x_28:
[----:B------:R-:W-:Y:S02]  /*3db0*/  VIADD R15, R7, 0xda077367 ;  /* 0xda077367070f7836 */ /* 0x000fe40000000000 */
[----:B------:R-:W-:Y:S02]  /*3dc0*/  IMAD.MOV.U32 R3, RZ, RZ, R32 ;  /* 0x000000ffff037224 */ /* 0x000fe400078e0020 */
[----:B------:R-:W-:Y:S02]  /*3dd0*/  IMAD.MOV.U32 R2, RZ, RZ, R30 ;  /* 0x000000ffff027224 */ /* 0x000fe400078e001e */
[----:B------:R-:W-:Y:S02]  /*3de0*/  IMAD.MOV.U32 R5, RZ, RZ, R28 ;  /* 0x000000ffff057224 */ /* 0x000fe400078e001c */
[----:B------:R-:W-:-:S07]  /*3df0*/  IMAD.MOV.U32 R4, RZ, RZ, R31 ;  /* 0x000000ffff047224 */ /* 0x000fce00078e001f */
.L_x_27:
[----:B------:R-:W-:Y:S05]  /*3e00*/  BSYNC.RECONVERGENT B1 ;  /* 0x0000000000017941 */ /* 0x000fea0003800200 */
.L_x_26:
[----:B------:R-:W-:Y:S01]  /*3e10*/  ISETP.NE.U32.AND P0, PT, R9, RZ, PT ;  /* 0x000000ff0900720c */ /* 0x000fe20003f05070 */
[----:B------:R-:W-:Y:S03]  /*3e20*/  BSSY.RECONVERGENT B1, `(.L_x_38) ;  /* 0x000003c000017945 */ /* 0x000fe60003800200 */
[----:B------:R-:W-:-:S13]  /*3e30*/  ISETP.NE.AND.EX P0, PT, RZ, RZ, PT, P0 ;  /* 0x000000ffff00720c */ /* 0x000fda0003f05300 */
[----:B------:R-:W-:Y:S05]  /*3e40*/  @!P0 BRA `(.L_x_39) ;  /* 0x0000000000e48947 */ /* 0x000fea0003800000 */
[----:B------:R-:W-:Y:S02]  /*3e50*/  VIADD R7, R15, 0x587c5 ;  /* 0x000587c50f077836 */ /* 0x000fe40000000000 */
[----:B------:R-:W-:Y:S02]  /*3e60*/  IMAD.IADD R11, R8, 0x1, R11 ;  /* 0x00000001080b7824 */ /* 0x000fe400078e020b */
[----:B------:R-:W-:Y:S02]  /*3e70*/  IMAD.MOV.U32 R12, RZ, RZ, R9 ;  /* 0x000000ffff0c7224 */ /* 0x000fe400078e0009 */
[----:B------:R-:W-:-:S07]  /*3e80*/  IMAD.MOV.U32 R14, RZ, RZ, RZ ;  /* 0x000000ffff0e7224 */ /* 0x000fce00078e00ff */
.L_x_44:
[----:B0-----:R-:W0:Y:S01]  /*3e90*/  MUFU.RCP64H R19, 2.14748262400000000000e+09 ;  /* 0x41dfffff00137908 */ /* 0x001e220000001800 */
[----:B------:R-:W-:Y:S01]  /*3ea0*/  IMAD.MOV.U32 R16, RZ, RZ, -0x400000 ;  /* 0xffc00000ff107424 */ /* 0x000fe200078e00ff */
[----:B------:R-:W-:Y:S01]  /*3eb0*/  SHF.R.U32.HI R15, RZ, 0x2, R4 ;  /* 0x00000002ff0f7819 */ /* 0x000fe20000011604 */
[----:B------:R-:W-:Y:S01]  /*3ec0*/  IMAD.MOV.U32 R17, RZ, RZ, 0x41dfffff ;  /* 0x41dfffffff117424 */ /* 0x000fe200078e00ff */
[----:B------:R-:W-:Y:S01]  /*3ed0*/  IADD3 R12, P0, PT, R12, -0x1, RZ ;  /* 0xffffffff0c0c7810 */ /* 0x000fe20007f1e0ff */
[----:B------:R-:W-:Y:S01]  /*3ee0*/  IMAD.MOV.U32 R18, RZ, RZ, 0x1 ;  /* 0x00000001ff127424 */ /* 0x000fe200078e00ff */
[----:B------:R-:W-:Y:S01]  /*3ef0*/  LOP3.LUT R15, R15, R4, RZ, 0x3c, !PT ;  /* 0x000000040f0f7212 */ /* 0x000fe200078e3cff */
[----:B------:R-:W-:Y:S01]  /*3f00*/  IMAD.SHL.U32 R4, R0, 0x10, RZ ;  /* 0x0000001000047824 */ /* 0x000fe200078e00ff */
[----:B------:R-:W-:Y:S01]  /*3f10*/  IADD3.X R14, PT, PT, R14, -0x1, RZ, P0, !PT ;  /* 0xffffffff0e0e7810 */ /* 0x000fe200007fe4ff */
[----:B------:R-:W-:Y:S01]  /*3f20*/  BSSY.RECONVERGENT B2, `(.L_x_40) ;  /* 0x000001d000027945 */ /* 0x000fe20003800200 */
[----:B------:R-:W-:Y:S01]  /*3f30*/  ISETP.NE.U32.AND P0, PT, R12, RZ, PT ;  /* 0x000000ff0c00720c */ /* 0x000fe20003f05070 */
[----:B------:R-:W-:-:S03]  /*3f40*/  IMAD.SHL.U32 R22, R15, 0x2, RZ ;  /* 0x000000020f167824 */ /* 0x000fc600078e00ff */
[----:B------:R-:W-:Y:S02]  /*3f50*/  ISETP.NE.AND.EX P0, PT, R14, RZ, PT, P0 ;  /* 0x000000ff0e00720c */ /* 0x000fe40003f05300 */
[----:B------:R-:W-:Y:S01]  /*3f60*/  LOP3.LUT R15, R15, R22, R4, 0x96, !PT ;  /* 0x000000160f0f7212 */ /* 0x000fe200078e9604 */
[----:B0-----:R-:W-:-:S03]  /*3f70*/  DFMA R20, R18, -R16, 1 ;  /* 0x3ff000001214742b */ /* 0x001fc60000000810 */
[----:B------:R-:W-:-:S05]  /*3f80*/  LOP3.LUT R4, R15, R0, RZ, 0x3c, !PT ;  /* 0x000000000f047212 */ /* 0x000fca00078e3cff */
[----:B------:R-:W-:Y:S01]  /*3f90*/  DFMA R20, R20, R20, R20 ;  /* 0x000000141414722b */ /* 0x000fe20000000014 */
[----:B------:R-:W-:-:S06]  /*3fa0*/  IMAD.IADD R22, R4, 0x1, R7 ;  /* 0x0000000104167824 */ /* 0x000fcc00078e0207 */
[----:B------:R-:W0:Y:S01]  /*3fb0*/  I2F.F64.U32 R22, R22 ;  /* 0x0000001600167312 */ /* 0x000e220000201800 */
[----:B------:R-:W-:-:S08]  /*3fc0*/  DFMA R18, R18, R20, R18 ;  /* 0x000000141212722b */ /* 0x000fd00000000012 */
[----:B------:R-:W-:Y:S01]  /*3fd0*/  DFMA R20, R18, -R16, 1 ;  /* 0x3ff000001214742b */ /* 0x000fe20000000810 */
[----:B0-----:R-:W-:-:S07]  /*3fe0*/  FSETP.GEU.AND P2, PT, |R23|, 6.5827683646048100446e-37, PT ;  /* 0x036000001700780b */ /* 0x001fce0003f4e200 */
[----:B------:R-:W-:-:S08]  /*3ff0*/  DFMA R20, R18, R20, R18 ;  /* 0x000000141214722b */ /* 0x000fd00000000012 */
[----:B------:R-:W-:-:S08]  /*4000*/  DMUL R18, R20, R22 ;  /* 0x0000001614127228 */ /* 0x000fd00000000000 */
[----:B------:R-:W-:-:S08]  /*4010*/  DFMA R16, R18, -R16, R22 ;  /* 0x800000101210722b */ /* 0x000fd00000000016 */
[----:B------:R-:W-:-:S10]  /*4020*/  DFMA R16, R20, R16, R18 ;  /* 0x000000101410722b */ /* 0x000fd40000000012 */
[----:B------:R-:W-:-:S05]  /*4030*/  FFMA R15, RZ, 27.999998092651367188, R17 ;  /* 0x41dfffffff0f7823 */ /* 0x000fca0000000011 */
[----:B------:R-:W-:Y:S01]  /*4040*/  FSETP.GT.AND P1, PT, |R15|, 1.469367938527859385e-39, PT ;  /* 0x001000000f00780b */ /* 0x000fe20003f24200 */
[----:B------:R-:W-:Y:S02]  /*4050*/  IMAD.MOV.U32 R15, RZ, RZ, R5 ;  /* 0x000000ffff0f7224 */ /* 0x000fe400078e0005 */
[----:B------:R-:W-:Y:S02]  /*4060*/  IMAD.MOV.U32 R5, RZ, RZ, R2 ;  /* 0x000000ffff057224 */ /* 0x000fe400078e0002 */
[----:B------:R-:W-:Y:S02]  /*4070*/  IMAD.MOV.U32 R2, RZ, RZ, R3 ;  /* 0x000000ffff027224 */ /* 0x000fe400078e0003 */
[----:B------:R-:W-:Y:S02]  /*4080*/  IMAD.MOV.U32 R3, RZ, RZ, R0 ;  /* 0x000000ffff037224 */ /* 0x000fe400078e0000 */
[----:B------:R-:W-:-:S04]  /*4090*/  IMAD.MOV.U32 R0, RZ, RZ, R4 ;  /* 0x000000ffff007224 */ /* 0x000fc800078e0004 */
[----:B------:R-:W-:Y:S05]  /*40a0*/  @P1 BRA P2, `(.L_x_41) ;  /* 0x0000000000101947 */ /* 0x000fea0001000000 */
[----:B------:R-:W-:-:S07]  /*40b0*/  MOV R34, 0x40d0 ;  /* 0x000040d000227802 */ /* 0x000fce0000000f00 */
[----:B---3--:R-:W-:Y:S05]  /*40c0*/  CALL.REL.NOINC `($__internal_0_$__cuda_sm20_div_rn_f64_full) ;  /* 0x0000001400a47944 */ /* 0x008fea0003c00000 */
[----:B------:R-:W-:Y:S02]  /*40d0*/  IMAD.MOV.U32 R16, RZ, RZ, R4 ;  /* 0x000000ffff107224 */ /* 0x000fe400078e0004 */
[----:B------:R-:W-:-:S07]  /*40e0*/  IMAD.MOV.U32 R17, RZ, RZ, R19 ;  /* 0x000000ffff117224 */ /* 0x000fce00078e0013 */
.L_x_41:
[----:B------:R-:W-:Y:S05]  /*40f0*/  BSYNC.RECONVERGENT B2 ;  /* 0x0000000000027941 */ /* 0x000fea0003800200 */
.L_x_40:
[----:B------:R-:W-:Y:S01]  /*4100*/  DSETP.GEU.AND P1, PT, R16, UR20, PT ;  /* 0x0000001410007e2a */ /* 0x000fe2000bf2e000 */
[----:B------:R-:W-:-:S13]  /*4110*/  BSSY.RECONVERGENT B2, `(.L_x_42) ;  /* 0x0000008000027945 */ /* 0x000fda0003800200 */
[----:B------:R-:W-:Y:S05]  /*4120*/  @P1 BRA `(.L_x_43) ;  /* 0x0000000000181947 */ /* 0x000fea0003800000 */
[----:B------:R-:W-:-:S04]  /*4130*/  IADD3 R16, P1, PT, R11, UR22, RZ ;  /* 0x000000160b107c10 */ /* 0x000fc8000ff3e0ff */
[----:B------:R-:W-:-:S05]  /*4140*/  LEA.HI.X.SX32 R17, R11, UR23, 0x1, P1 ;  /* 0x000000170b117c11 */ /* 0x000fca00088f0eff */
[----:B------:R-:W2:Y:S02]  /*4150*/  LDG.E.U8 R4, desc[UR12][R16.64] ;  /* 0x0000000c10047981 */ /* 0x000ea4000c1e1100 */
[----:B--2---:R-:W-:-:S04]  /*4160*/  ISETP.NE.AND P1, PT, R4, RZ, PT ;  /* 0x000000ff0400720c */ /* 0x004fc80003f25270 */
[----:B------:R-:W-:-:S05]  /*4170*/  SEL R19, RZ, 0x1, P1 ;  /* 0x00000001ff137807 */ /* 0x000fca0000800000 */
[----:B------:R0:W-:Y:S04]  /*4180*/  STG.E.U8 desc[UR12][R16.64], R19 ;  /* 0x0000001310007986 */ /* 0x0001e8000c10110c */
.L_x_43:
[----:B------:R-:W-:Y:S05]  /*4190*/  BSYNC.RECONVERGENT B2 ;  /* 0x0000000000027941 */ /* 0x000fea0003800200 */
.L_x_42:
[----:B------:R-:W-:Y:S02]  /*41a0*/  VIADD R7, R7, 0x587c5 ;  /* 0x000587c507077836 */ /* 0x000fe40000000000 */
[----:B------:R-:W-:Y:S02]  /*41b0*/  VIADD R11, R11, 0x1 ;  /* 0x000000010b0b7836 */ /* 0x000fe40000000000 */
[----:B------:R-:W-:Y:S01]  /*41c0*/  IMAD.MOV.U32 R4, RZ, RZ, R15 ;  /* 0x000000ffff047224 */ /* 0x000fe200078e000f */
[----:B------:R-:W-:Y:S06]  /*41d0*/  @P0 BRA `(.L_x_44) ;  /* 0xfffffffc002c0947 */ /* 0x000fec000383ffff */
.L_x_39:
[----:B------:R-:W-:Y:S05]  /*41e0*/  BSYNC.RECONVERGENT B1 ;  /* 0x0000000000017941 */ /* 0x000fea0003800200 */
.L_x_38:
[----:B------:R-:W1:Y:S01]  /*41f0*/  LDC.64 R10, c[0x0][0x390] ;  /* 0x0000e400ff0a7b82 */ /* 0x000e620000000a00 */
[----:B------:R-:W-:Y:S01]  /*4200*/  CS2R R12, SRZ ;  /* 0x00000000000c7805 */ /* 0x000fe2000001ff00 */
[----:B------:R-:W-:Y:S02]  /*4210*/  IMAD.MOV.U32 R5, RZ, RZ, RZ ;  /* 0x000000ffff057224 */ /* 0x000fe400078e00ff */
[----:B------:R-:W-:Y:S01]  /*4220*/  IMAD.MOV.U32 R0, RZ, RZ, RZ ;  /* 0x000000ffff007224 */ /* 0x000fe200078e00ff */
[C---:B-1----:R-:W-:Y:S02]  /*4230*/  ISETP.GE.U32.AND P1, PT, R10.reuse, 0x8, PT ;  /* 0x000000080a00780c */ /* 0x042fe40003f26070 */
[----:B------:R-:W-:Y:S02]  /*4240*/  LOP3.LUT R7, R10, 0x7, RZ, 0xc0, !PT ;  /* 0x000000070a077812 */ /* 0x000fe400078ec0ff */
[----:B------:R-:W-:Y:S02]  /*4250*/  ISETP.GE.U32.AND.EX P1, PT, R11, RZ, PT, P1 ;  /* 0x000000ff0b00720c */ /* 0x000fe40003f26110 */
[----:B------:R-:W-:-:S04]  /*4260*/  ISETP.NE.U32.AND P0, PT, R7, RZ, PT ;  /* 0x000000ff0700720c */ /* 0x000fc80003f05070 */
[----:B------:R-:W-:-:S07]  /*4270*/  ISETP.NE.AND.EX P0, PT, RZ, RZ, PT, P0 ;  /* 0x000000ffff00720c */ /* 0x000fce0003f05300 */
[----:B------:R-:W-:Y:S06]  /*4280*/  @!P1 BRA `(.L_x_45) ;  /* 0x00000004002c9947 */ /* 0x000fec0003800000 */
[----:B------:R-:W1:Y:S01]  /*4290*/  LDCU.64 UR4, c[0x0][0x3a8] ;  /* 0x00007500ff0477ac */ /* 0x000e620008000a00 */
[----:B------:R-:W-:Y:S01]  /*42a0*/  LOP3.LUT R5, R10, 0xfffffff8, RZ, 0xc0, !PT ;  /* 0xfffffff80a057812 */ /* 0x000fe200078ec0ff */
[----:B------:R-:W-:Y:S01]  /*42b0*/  IMAD.MOV.U32 R13, RZ, RZ, RZ ;  /* 0x000000ffff0d7224 */ /* 0x000fe200078e00ff */
[----:B------:R-:W2:Y:S01]  /*42c0*/  LDCU UR6, c[0x0][0x394] ;  /* 0x00007280ff0677ac */ /* 0x000ea20008000800 */
[----:B------:R-:W-:Y:S01]  /*42d0*/  IMAD.MOV.U32 R4, RZ, RZ, R8 ;  /* 0x000000ffff047224 */ /* 0x000fe200078e0008 */
[----:B------:R-:W4:Y:S01]  /*42e0*/  LDCU UR11, c[0x0][0x394] ;  /* 0x00007280ff0b77ac */ /* 0x000f220008000800 */
[----:B------:R-:W0:Y:S01]  /*42f0*/  LDCU.64 UR16, c[0x0][0x3a8] ;  /* 0x00007500ff1077ac */ /* 0x000e220008000a00 */
[----:B------:R-:W0:Y:S01]  /*4300*/  LDCU.64 UR24, c[0x0][0x388] ;  /* 0x00007100ff1877ac */ /* 0x000e220008000a00 */
[----:B-1----:R-:W-:Y:S01]  /*4310*/  UIADD3 UR7, UP0, UPT, UR4, 0x20, URZ ;  /* 0x0000002004077890 */ /* 0x002fe2000ff1e0ff */
[----:B--2---:R-:W-:Y:S02]  /*4320*/  IMAD.U32 R0, RZ, RZ, UR6 ;  /* 0x00000006ff007e24 */ /* 0x004fe4000f8e00ff */
[----:B------:R-:W-:Y:S01]  /*4330*/  UMOV UR4, URZ ;  /* 0x000000ff00047c82 */ /* 0x000fe20008000000 */
[----:B------:R-:W-:-:S03]  /*4340*/  UIADD3.X UR10, UPT, UPT, URZ, UR5, URZ, UP0, !UPT ;  /* 0x00000005ff0a7290 */ /* 0x000fc600087fe4ff */
[----:B0---4-:R-:W-:-:S09]  /*4350*/  UMOV UR5, URZ ;  /* 0x000000ff00057c82 */ /* 0x011fd20008000000 */
.L_x_46:
[----:B------:R-:W-:-:S04]  /*4360*/  IADD3 R14, P1, PT, R4, UR24, RZ ;  /* 0x00000018040e7c10 */ /* 0x000fc8000ff3e0ff */
[----:B------:R-:W-:-:S05]  /*4370*/  LEA.HI.X.SX32 R15, R4, UR25, 0x1, P1 ;  /* 0x00000019040f7c11 */ /* 0x000fca00088f0eff */
[----:B------:R-:W2:Y:S04]  /*4380*/  LDG.E.U8 R3, desc[UR12][R14.64] ;  /* 0x0000000c0e037981 */ /* 0x000ea8000c1e1100 */
[----:B------:R-:W4:Y:S01]  /*4390*/  LDG.E.U8 R2, desc[UR12][R14.64+0x1] ;  /* 0x0000010c0e027981 */ /* 0x000f22000c1e1100 */
[----:B------:R-:W-:-:S03]  /*43a0*/  ULOP3.LUT UR8, UR4, 0xfffffff8, URZ, 0xc0, !UPT ;  /* 0xfffffff804087892 */ /* 0x000fc6000f8ec0ff */
[----:B------:R-:W5:Y:S01]  /*43b0*/  LDG.E.U8 R10, desc[UR12][R14.64+0x2] ;  /* 0x0000020c0e0a7981 */ /* 0x000f62000c1e1100 */
[----:B------:R-:W-:Y:S01]  /*43c0*/  IMAD.U32 R16, RZ, RZ, UR7 ;  /* 0x00000007ff107e24 */ /* 0x000fe2000f8e00ff */
[----:B------:R-:W-:Y:S02]  /*43d0*/  UIMAD.WIDE.U32 UR8, UR8, 0x28, UR16 ;  /* 0x00000028080878a5 */ /* 0x000fe4000f8e0010 */
[----:B------:R-:W3:Y:S01]  /*43e0*/  LDG.E.U8 R11, desc[UR12][R14.64+0x3] ;  /* 0x0000030c0e0b7981 */ /* 0x000ee2000c1e1100 */
[----:B------:R-:W-:Y:S01]  /*43f0*/  IMAD.U32 R17, RZ, RZ, UR10 ;  /* 0x0000000aff117e24 */ /* 0x000fe2000f8e00ff */
[----:B------:R-:W-:Y:S02]  /*4400*/  UMOV UR6, URZ ;  /* 0x000000ff00067c82 */ /* 0x000fe40008000000 */
[----:B------:R-:W-:Y:S01]  /*4410*/  UIADD3 UR6, UPT, UPT, UR9, UR6, URZ ;  /* 0x0000000609067290 */ /* 0x000fe2000fffe0ff */
[----:B------:R-:W3:Y:S04]  /*4420*/  LDG.E.U8 R20, desc[UR12][R14.64+0x4] ;  /* 0x0000040c0e147981 */ /* 0x000ee8000c1e1100 */
[----:B------:R-:W3:Y:S04]  /*4430*/  LDG.E.U8 R21, desc[UR12][R14.64+0x5] ;  /* 0x0000050c0e157981 */ /* 0x000ee8000c1e1100 */
[----:B------:R-:W3:Y:S04]  /*4440*/  LDG.E.U8 R22, desc[UR12][R14.64+0x6] ;  /* 0x0000060c0e167981 */ /* 0x000ee8000c1e1100 */
[----:B------:R-:W3:Y:S01]  /*4450*/  LDG.E.U8 R23, desc[UR12][R14.64+0x7] ;  /* 0x0000070c0e177981 */ /* 0x000ee2000c1e1100 */
[----:B--2---:R-:W-:-:S02]  /*4460*/  ISETP.NE.AND P2, PT, R3, RZ, PT ;  /* 0x000000ff0300720c */ /* 0x004fc40003f45270 */
[----:B----4-:R-:W-:Y:S01]  /*4470*/  ISETP.NE.AND P3, PT, R2, RZ, PT ;  /* 0x000000ff0200720c */ /* 0x010fe20003f65270 */
[----:B------:R-:W-:Y:S02]  /*4480*/  IMAD.U32 R3, RZ, RZ, UR9 ;  /* 0x00000009ff037e24 */ /* 0x000fe4000f8e00ff */
[----:B------:R-:W-:-:S08]  /*4490*/  IMAD.U32 R2, RZ, RZ, UR8 ;  /* 0x00000008ff027e24 */ /* 0x000fd0000f8e00ff */
[----:B------:R-:W2:Y:S01]  /*44a0*/  @P2 LDG.E.64 R16, desc[UR12][R16.64] ;  /* 0x0000000c10102981 */ /* 0x000ea2000c1e1b00 */
[----:B------:R-:W-:-:S05]  /*44b0*/  IMAD.U32 R3, RZ, RZ, UR6 ;  /* 0x00000006ff037e24 */ /* 0x000fca000f8e00ff */
[----:B------:R-:W4:Y:S01]  /*44c0*/  @P3 LDG.E.64 R18, desc[UR12][R2.64+0x48] ;  /* 0x0000480c02123981 */ /* 0x000f22000c1e1b00 */
[----:B-----5:R-:W-:Y:S02]  /*44d0*/  ISETP.NE.AND P1, PT, R10, RZ, PT ;  /* 0x000000ff0a00720c */ /* 0x020fe40003f25270 */
[----:B---3--:R-:W-:Y:S02]  /*44e0*/  ISETP.NE.AND P5, PT, R11, RZ, PT ;  /* 0x000000ff0b00720c */ /* 0x008fe40003fa5270 */
[----:B------:R-:W-:Y:S02]  /*44f0*/  ISETP.NE.AND P6, PT, R20, RZ, PT ;  /* 0x000000ff1400720c */ /* 0x000fe40003fc5270 */
[----:B------:R-:W-:-:S07]  /*4500*/  ISETP.NE.AND P4, PT, R21, RZ, PT ;  /* 0x000000ff1500720c */ /* 0x000fce0003f85270 */
[----:B------:R-:W3:Y:S04]  /*4510*/  @P1 LDG.E.64 R10, desc[UR12][R2.64+0x70] ;  /* 0x0000700c020a1981 */ /* 0x000ee8000c1e1b00 */
[----:B------:R-:W5:Y:S01]  /*4520*/  @P6 LDG.E.64 R20, desc[UR12][R2.64+0xc0] ;  /* 0x0000c00c02146981 */ /* 0x000f62000c1e1b00 */
[----:B--2---:R-:W-:Y:S02]  /*4530*/  @P2 IMAD.IADD R12, R12, 0x1, R17 ;  /* 0x000000010c0c2824 */ /* 0x004fe400078e0211 */
[----:B------:R-:W-:Y:S02]  /*4540*/  @P2 IMAD.IADD R13, R13, 0x1, R16 ;  /* 0x000000010d0d2824 */ /* 0x000fe400078e0210 */
[----:B------:R-:W2:Y:S01]  /*4550*/  @P5 LDG.E.64 R16, desc[UR12][R2.64+0x98] ;  /* 0x0000980c02105981 */ /* 0x000ea2000c1e1b00 */
[----:B------:R-:W-:Y:S01]  /*4560*/  ISETP.NE.AND P2, PT, R22, RZ, PT ;  /* 0x000000ff1600720c */ /* 0x000fe20003f45270 */
[----:B----4-:R-:W-:-:S02]  /*4570*/  @P3 IMAD.IADD R12, R12, 0x1, R19 ;  /* 0x000000010c0c3824 */ /* 0x010fc400078e0213 */
[----:B------:R-:W-:Y:S01]  /*4580*/  @P3 IMAD.IADD R13, R13, 0x1, R18 ;  /* 0x000000010d0d3824 */ /* 0x000fe200078e0212 */
[----:B------:R-:W-:Y:S01]  /*4590*/  ISETP.NE.AND P3, PT, R23, RZ, PT ;  /* 0x000000ff1700720c */ /* 0x000fe20003f65270 */
[----:B------:R-:W4:Y:S08]  /*45a0*/  @P4 LDG.E.64 R18, desc[UR12][R2.64+0xe8] ;  /* 0x0000e80c02124981 */ /* 0x000f30000c1e1b00 */
[----:B------:R-:W4:Y:S04]  /*45b0*/  @P2 LDG.E.64 R14, desc[UR12][R2.64+0x110] ;  /* 0x0001100c020e2981 */ /* 0x000f28000c1e1b00 */
[----:B------:R0:W4:Y:S01]  /*45c0*/  @P3 LDG.E.64 R22, desc[UR12][R2.64+0x138] ;  /* 0x0001380c02163981 */ /* 0x000122000c1e1b00 */
[----:B------:R-:W-:Y:S01]  /*45d0*/  UIADD3 UR4, UP0, UPT, UR4, 0x8, URZ ;  /* 0x0000000804047890 */ /* 0x000fe2000ff1e0ff */
[----:B---3--:R-:W-:-:S02]  /*45e0*/  @P1 IMAD.IADD R12, R12, 0x1, R11 ;  /* 0x000000010c0c1824 */ /* 0x008fc400078e020b */
[----:B------:R-:W-:Y:S01]  /*45f0*/  @P1 IMAD.IADD R13, R13, 0x1, R10 ;  /* 0x000000010d0d1824 */ /* 0x000fe200078e020a */
[----:B------:R-:W-:Y:S01]  /*4600*/  UIADD3.X UR5, UPT, UPT, URZ, UR5, URZ, UP0, !UPT ;  /* 0x00000005ff057290 */ /* 0x000fe200087fe4ff */
[----:B------:R-:W-:Y:S01]  /*4610*/  IMAD.U32 R11, RZ, RZ, UR11 ;  /* 0x0000000bff0b7e24 */ /* 0x000fe2000f8e00ff */
[----:B------:R-:W-:Y:S01]  /*4620*/  UIADD3 UR7, UP0, UPT, UR7, 0x140, URZ ;  /* 0x0000014007077890 */ /* 0x000fe2000ff1e0ff */
[----:B------:R-:W-:-:S03]  /*4630*/  VIADD R4, R4, 0x8 ;  /* 0x0000000804047836 */ /* 0x000fc60000000000 */
[----:B------:R-:W-:Y:S01]  /*4640*/  UIADD3.X UR10, UPT, UPT, URZ, UR10, URZ, UP0, !UPT ;  /* 0x0000000aff0a7290 */ /* 0x000fe200087fe4ff */
[----:B--2---:R-:W-:Y:S02]  /*4650*/  @P5 IMAD.IADD R12, R12, 0x1, R17 ;  /* 0x000000010c0c5824 */ /* 0x004fe400078e0211 */
[----:B------:R-:W-:Y:S01]  /*4660*/  @P5 IMAD.IADD R13, R13, 0x1, R16 ;  /* 0x000000010d0d5824 */ /* 0x000fe200078e0210 */
[----:B------:R-:W-:-:S04]  /*4670*/  IADD3 R10, P5, PT, -R5, UR4, RZ ;  /* 0x00000004050a7c10 */ /* 0x000fc8000ffbe1ff */
[----:B------:R-:W-:Y:S02]  /*4680*/  ISETP.NE.U32.AND P1, PT, R10, RZ, PT ;  /* 0x000000ff0a00720c */ /* 0x000fe40003f25070 */
[----:B0-----:R-:W-:Y:S01]  /*4690*/  IADD3.X R2, PT, PT, ~R11, UR5, RZ, P5, !PT ;  /* 0x000000050b027c10 */ /* 0x001fe2000affe5ff */
[----:B-----5:R-:W-:-:S03]  /*46a0*/  @P6 IMAD.IADD R12, R12, 0x1, R21 ;  /* 0x000000010c0c6824 */ /* 0x020fc600078e0215 */
[----:B------:R-:W-:Y:S01]  /*46b0*/  ISETP.NE.AND.EX P1, PT, R2, RZ, PT, P1 ;  /* 0x000000ff0200720c */ /* 0x000fe20003f25310 */
[----:B------:R-:W-:Y:S02]  /*46c0*/  @P6 IMAD.IADD R13, R13, 0x1, R20 ;  /* 0x000000010d0d6824 */ /* 0x000fe400078e0214 */
[----:B----4-:R-:W-:Y:S02]  /*46d0*/  @P4 IMAD.IADD R12, R12, 0x1, R19 ;  /* 0x000000010c0c4824 */ /* 0x010fe400078e0213 */
[----:B------:R-:W-:Y:S02]  /*46e0*/  @P4 IMAD.IADD R13, R13, 0x1, R18 ;  /* 0x000000010d0d4824 */ /* 0x000fe400078e0212 */
[----:B------:R-:W-:Y:S02]  /*46f0*/  @P2 IMAD.IADD R12, R12, 0x1, R15 ;  /* 0x000000010c0c2824 */ /* 0x000fe400078e020f */
[----:B------:R-:W-:Y:S02]  /*4700*/  @P2 IMAD.IADD R13, R13, 0x1, R14 ;  /* 0x000000010d0d2824 */ /* 0x000fe400078e020e */
[----:B------:R-:W-:-:S02]  /*4710*/  @P3 IMAD.IADD R12, R12, 0x1, R23 ;  /* 0x000000010c0c3824 */ /* 0x000fc400078e0217 */
[----:B------:R-:W-:Y:S01]  /*4720*/  @P3 IMAD.IADD R13, R13, 0x1, R22 ;  /* 0x000000010d0d3824 */ /* 0x000fe200078e0216 */
[----:B------:R-:W-:Y:S06]  /*4730*/  @P1 BRA `(.L_x_46) ;  /* 0xfffffffc00081947 */ /* 0x000fec000383ffff */
.L_x_45:
[----:B------:R-:W-:Y:S05]  /*4740*/  @!P0 BRA `(.L_x_25) ;  /* 0x00000004005c8947 */ /* 0x000fea0003800000 */
[----:B------:R-:W-:Y:S02]  /*4750*/  ISETP.GE.U32.AND P0, PT, R7, 0x4, PT ;  /* 0x000000040700780c */ /* 0x000fe40003f06070 */
[----:B------:R-:W-:Y:S02]  /*4760*/  ISETP.NE.U32.AND P1, PT, R9, RZ, PT ;  /* 0x000000ff0900720c */ /* 0x000fe40003f25070 */
[----:B------:R-:W-:Y:S02]  /*4770*/  ISETP.GE.U32.AND.EX P0, PT, RZ, RZ, PT, P0 ;  /* 0x000000ffff00720c */ /* 0x000fe40003f06100 */
[----:B------:R-:W-:-:S11]  /*4780*/  ISETP.NE.AND.EX P1, PT, RZ, RZ, PT, P1 ;  /* 0x000000ffff00720c */ /* 0x000fd60003f25310 */
[----:B------:R-:W-:Y:S05]  /*4790*/  @!P0 BRA `(.L_x_47) ;  /* 0x0000000000848947 */ /* 0x000fea0003800000 */
[----:B------:R-:W0:Y:S01]  /*47a0*/  LDCU.64 UR4, c[0x0][0x388] ;  /* 0x00007100ff0477ac */ /* 0x000e220008000a00 */
[----:B------:R-:W-:-:S05]  /*47b0*/  IMAD.IADD R2, R8, 0x1, R5 ;  /* 0x0000000108027824 */ /* 0x000fca00078e0205 */
[----:B0-----:R-:W-:-:S04]  /*47c0*/  IADD3 R16, P0, PT, R2, UR4, RZ ;  /* 0x0000000402107c10 */ /* 0x001fc8000ff1e0ff */
[----:B------:R-:W-:Y:S02]  /*47d0*/  LEA.HI.X.SX32 R17, R2, UR5, 0x1, P0 ;  /* 0x0000000502117c11 */ /* 0x000fe400080f0eff */
[----:B------:R-:W0:Y:S03]  /*47e0*/  LDC.64 R2, c[0x0][0x3a8] ;  /* 0x0000ea00ff027b82 */ /* 0x000e260000000a00 */
[----:B------:R-:W2:Y:S04]  /*47f0*/  LDG.E.U8 R14, desc[UR12][R16.64] ;  /* 0x0000000c100e7981 */ /* 0x000ea8000c1e1100 */
[----:B------:R-:W4:Y:S04]  /*4800*/  LDG.E.U8 R4, desc[UR12][R16.64+0x1] ;  /* 0x0000010c10047981 */ /* 0x000f28000c1e1100 */
[----:B------:R-:W5:Y:S04]  /*4810*/  LDG.E.U8 R7, desc[UR12][R16.64+0x2] ;  /* 0x0000020c10077981 */ /* 0x000f68000c1e1100 */
[----:B------:R-:W3:Y:S01]  /*4820*/  LDG.E.U8 R10, desc[UR12][R16.64+0x3] ;  /* 0x0000030c100a7981 */ /* 0x000ee2000c1e1100 */
[----:B------:R-:W-:Y:S01]  /*4830*/  UMOV UR4, URZ ;  /* 0x000000ff00047c82 */ /* 0x000fe20008000000 */
[----:B0-----:R-:W-:Y:S01]  /*4840*/  IMAD.WIDE.U32 R2, R5, 0x28, R2 ;  /* 0x0000002805027825 */ /* 0x001fe200078e0002 */
[----:B--2---:R-:W-:-:S02]  /*4850*/  ISETP.NE.AND P0, PT, R14, RZ, PT ;  /* 0x000000ff0e00720c */ /* 0x004fc40003f05270 */
[----:B----4-:R-:W-:Y:S02]  /*4860*/  ISETP.NE.AND P2, PT, R4, RZ, PT ;  /* 0x000000ff0400720c */ /* 0x010fe40003f45270 */
[----:B-----5:R-:W-:Y:S02]  /*4870*/  ISETP.NE.AND P3, PT, R7, RZ, PT ;  /* 0x000000ff0700720c */ /* 0x020fe40003f65270 */
[----:B---3--:R-:W-:-:S07]  /*4880*/  ISETP.NE.AND P4, PT, R10, RZ, PT ;  /* 0x000000ff0a00720c */ /* 0x008fce0003f85270 */
[----:B------:R-:W-:Y:S02]  /*4890*/  @P0 IMAD R15, R0, 0x28, RZ ;  /* 0x00000028000f0824 */ /* 0x000fe400078e02ff */
[----:B------:R-:W-:Y:S02]  /*48a0*/  @P0 IMAD.MOV.U32 R14, RZ, RZ, R2 ;  /* 0x000000ffff0e0224 */ /* 0x000fe400078e0002 */
[C---:B------:R-:W-:Y:S02]  /*48b0*/  @P0 IMAD.IADD R15, R3.reuse, 0x1, R15 ;  /* 0x00000001030f0824 */ /* 0x040fe400078e020f */
[----:B------:R-:W-:-:S04]  /*48c0*/  VIADD R3, R3, UR4 ;  /* 0x0000000403037c36 */ /* 0x000fc80008000000 */
[----:B------:R-:W2:Y:S04]  /*48d0*/  @P0 LDG.E.64 R14, desc[UR12][R14.64+0x20] ;  /* 0x0000200c0e0e0981 */ /* 0x000ea8000c1e1b00 */
[----:B------:R-:W3:Y:S04]  /*48e0*/  @P2 LDG.E.64 R16, desc[UR12][R2.64+0x48] ;  /* 0x0000480c02102981 */ /* 0x000ee8000c1e1b00 */
[----:B------:R-:W4:Y:S04]  /*48f0*/  @P3 LDG.E.64 R18, desc[UR12][R2.64+0x70] ;  /* 0x0000700c02123981 */ /* 0x000f28000c1e1b00 */
[----:B------:R-:W5:Y:S01]  /*4900*/  @P4 LDG.E.64 R20, desc[UR12][R2.64+0x98] ;  /* 0x0000980c02144981 */ /* 0x000f62000c1e1b00 */
[----:B------:R-:W-:-:S02]  /*4910*/  VIADD R5, R5, 0x4 ;  /* 0x0000000405057836 */ /* 0x000fc40000000000 */
[----:B------:R-:W-:Y:S02]  /*4920*/  IMAD.MOV.U32 R0, RZ, RZ, RZ ;  /* 0x000000ffff007224 */ /* 0x000fe400078e00ff */
[----:B--2---:R-:W-:Y:S02]  /*4930*/  @P0 IMAD.IADD R12, R12, 0x1, R15 ;  /* 0x000000010c0c0824 */ /* 0x004fe400078e020f */
[----:B------:R-:W-:Y:S02]  /*4940*/  @P0 IMAD.IADD R13, R13, 0x1, R14 ;  /* 0x000000010d0d0824 */ /* 0x000fe400078e020e */
[----:B---3--:R-:W-:Y:S02]  /*4950*/  @P2 IMAD.IADD R12, R12, 0x1, R17 ;  /* 0x000000010c0c2824 */ /* 0x008fe400078e0211 */
[----:B------:R-:W-:Y:S02]  /*4960*/  @P2 IMAD.IADD R13, R13, 0x1, R16 ;  /* 0x000000010d0d2824 */ /* 0x000fe400078e0210 */
[----:B----4-:R-:W-:-:S02]  /*4970*/  @P3 IMAD.IADD R12, R12, 0x1, R19 ;  /* 0x000000010c0c3824 */ /* 0x010fc400078e0213 */
[----:B------:R-:W-:Y:S02]  /*4980*/  @P3 IMAD.IADD R13, R13, 0x1, R18 ;  /* 0x000000010d0d3824 */ /* 0x000fe400078e0212 */
[----:B-----5:R-:W-:Y:S02]  /*4990*/  @P4 IMAD.IADD R12, R12, 0x1, R21 ;  /* 0x000000010c0c4824 */ /* 0x020fe400078e0215 */
[----:B------:R-:W-:-:S07]  /*49a0*/  @P4 IMAD.IADD R13, R13, 0x1, R20 ;  /* 0x000000010d0d4824 */ /* 0x000fce00078e0214 */
.L_x_47:
[----:B------:R-:W-:Y:S05]  /*49b0*/  @!P1 BRA `(.L_x_25) ;  /* 0x0000000000c09947 */ /* 0x000fea0003800000 */
[----:B------:R-:W-:Y:S01]  /*49c0*/  ISETP.NE.U32.AND P0, PT, R9, 0x1, PT ;  /* 0x000000010900780c */ /* 0x000fe20003f05070 */
[----:B------:R-:W-:Y:S03]  /*49d0*/  BSSY.RECONVERGENT B1, `(.L_x_48) ;  /* 0x000001b000017945 */ /* 0x000fe60003800200 */
[----:B------:R-:W-:-:S13]  /*49e0*/  ISETP.NE.AND.EX P0, PT, RZ, RZ, PT, P0 ;  /* 0x000000ffff00720c */ /* 0x000fda0003f05300 */
[----:B------:R-:W-:Y:S05]  /*49f0*/  @!P0 BRA `(.L_x_49) ;  /* 0x0000000000608947 */ /* 0x000fea0003800000 */
[----:B------:R-:W1:Y:S01]  /*4a00*/  LDCU.64 UR4, c[0x0][0x388] ;  /* 0x00007100ff0477ac */ /* 0x000e620008000a00 */
[----:B------:R-:W-:-:S05]  /*4a10*/  IMAD.IADD R3, R8, 0x1, R5 ;  /* 0x0000000108037824 */ /* 0x000fca00078e0205 */
[----:B-1----:R-:W-:-:S04]  /*4a20*/  IADD3 R2, P0, PT, R3, UR4, RZ ;  /* 0x0000000403027c10 */ /* 0x002fc8000ff1e0ff */
[----:B------:R-:W-:-:S05]  /*4a30*/  LEA.HI.X.SX32 R3, R3, UR5, 0x1, P0 ;  /* 0x0000000503037c11 */ /* 0x000fca00080f0eff */
[----:B------:R-:W2:Y:S04]  /*4a40*/  LDG.E.U8 R7, desc[UR12][R2.64] ;  /* 0x0000000c02077981 */ /* 0x000ea8000c1e1100 */
[----:B------:R-:W4:Y:S01]  /*4a50*/  LDG.E.U8 R4, desc[UR12][R2.64+0x1] ;  /* 0x0000010c02047981 */ /* 0x000f22000c1e1100 */
[----:B--2---:R-:W-:Y:S02]  /*4a60*/  ISETP.NE.AND P0, PT, R7, RZ, PT ;  /* 0x000000ff0700720c */ /* 0x004fe40003f05270 */
[----:B----4-:R-:W-:-:S11]  /*4a70*/  ISETP.NE.AND P1, PT, R4, RZ, PT ;  /* 0x000000ff0400720c */ /* 0x010fd60003f25270 */
[----:B------:R-:W1:Y:S01]  /*4a80*/  @P0 LDC.64 R14, c[0x0][0x3a8] ;  /* 0x0000ea00ff0e0b82 */ /* 0x000e620000000a00 */
[----:B------:R-:W-:Y:S02]  /*4a90*/  @P0 IMAD R7, R0, 0x28, RZ ;  /* 0x0000002800070824 */ /* 0x000fe400078e02ff */
[----:B------:R-:W-:-:S05]  /*4aa0*/  @P1 IMAD.MOV.U32 R9, RZ, RZ, RZ ;  /* 0x000000ffff091224 */ /* 0x000fca00078e00ff */
[----:B0-----:R-:W0:Y:S01]  /*4ab0*/  @P1 LDC.64 R16, c[0x0][0x3a8] ;  /* 0x0000ea00ff101b82 */ /* 0x001e220000000a00 */
[----:B-1----:R-:W-:-:S04]  /*4ac0*/  @P0 IMAD.WIDE.U32 R14, R5, 0x28, R14 ;  /* 0x00000028050e0825 */ /* 0x002fc800078e000e */
[----:B------:R-:W-:Y:S02]  /*4ad0*/  @P0 IMAD.IADD R15, R15, 0x1, R7 ;  /* 0x000000010f0f0824 */ /* 0x000fe400078e0207 */
[----:B0-----:R-:W-:-:S04]  /*4ae0*/  @P1 IMAD.WIDE.U32 R16, R5, 0x28, R16 ;  /* 0x0000002805101825 */ /* 0x001fc800078e0010 */
[----:B------:R-:W2:Y:S01]  /*4af0*/  @P0 LDG.E.64 R14, desc[UR12][R14.64+0x20] ;  /* 0x0000200c0e0e0981 */ /* 0x000ea2000c1e1b00 */
[----:B------:R-:W-:-:S06]  /*4b00*/  @P1 IMAD.IADD R17, R17, 0x1, R9 ;  /* 0x0000000111111824 */ /* 0x000fcc00078e0209 */
[----:B------:R-:W4:Y:S01]  /*4b10*/  @P1 LDG.E.64 R16, desc[UR12][R16.64+0x48] ;  /* 0x0000480c10101981 */ /* 0x000f22000c1e1b00 */
[----:B------:R-:W-:Y:S02]  /*4b20*/  IMAD.MOV.U32 R0, RZ, RZ, RZ ;  /* 0x000000ffff007224 */ /* 0x000fe400078e00ff */
[----:B------:R-:W-:Y:S02]  /*4b30*/  VIADD R5, R5, 0x2 ;  /* 0x0000000205057836 */ /* 0x000fe40000000000 */
[----:B--2---:R-:W-:Y:S02]  /*4b40*/  @P0 IMAD.IADD R12, R12, 0x1, R15 ;  /* 0x000000010c0c0824 */ /* 0x004fe400078e020f */
[----:B------:R-:W-:Y:S02]  /*4b50*/  @P0 IMAD.IADD R13, R13, 0x1, R14 ;  /* 0x000000010d0d0824 */ /* 0x000fe400078e020e */
[----:B----4-:R-:W-:Y:S02]  /*4b60*/  @P1 IMAD.IADD R12, R12, 0x1, R17 ;  /* 0x000000010c0c1824 */ /* 0x010fe400078e0211 */
[----:B------:R-:W-:-:S07]  /*4b70*/  @P1 IMAD.IADD R13, R13, 0x1, R16 ;  /* 0x000000010d0d1824 */ /* 0x000fce00078e0210 */
.L_x_49:
[----:B------:R-:W-:Y:S05]  /*4b80*/  BSYNC.RECONVERGENT B1 ;  /* 0x0000000000017941 */ /* 0x000fea0003800200 */
.L_x_48:
[----:B------:R-:W1:Y:S02]  /*4b90*/  LDCU UR4, c[0x0][0x390] ;  /* 0x00007200ff0477ac */ /* 0x000e640008000800 */
[----:B-1----:R-:W-:-:S04]  /*4ba0*/  ULOP3.LUT UR4, UR4, 0x1, URZ, 0xc0, !UPT ;  /* 0x0000000104047892 */ /* 0x002fc8000f8ec0ff */
[----:B------:R-:W-:-:S04]  /*4bb0*/  UISETP.NE.U32.AND UP0, UPT, UR4, 0x1, UPT ;  /* 0x000000010400788c */ /* 0x000fc8000bf05070 */
[----:B------:R-:W-:-:S09]  /*4bc0*/  UISETP.NE.U32.AND.EX UP0, UPT, URZ, URZ, UPT, UP0 ;  /* 0x000000ffff00728c */ /* 0x000fd2000bf05100 */
[----:B------:R-:W-:Y:S05]  /*4bd0*/  BRA.U UP0, `(.L_x_25) ;  /* 0x0000000100387547 */ /* 0x000fea000b800000 */
[----:B------:R-:W1:Y:S01]  /*4be0*/  LDCU.64 UR4, c[0x0][0x388] ;  /* 0x00007100ff0477ac */ /* 0x000e620008000a00 */
[----:B------:R-:W-:-:S05]  /*4bf0*/  IMAD.IADD R3, R8, 0x1, R5 ;  /* 0x0000000108037824 */ /* 0x000fca00078e0205 */
[----:B-1----:R-:W-:-:S04]  /*4c00*/  IADD3 R2, P0, PT, R3, UR4, RZ ;  /* 0x0000000403027c10 */ /* 0x002fc8000ff1e0ff */
[----:B------:R-:W-:-:S05]  /*4c10*/  LEA.HI.X.SX32 R3, R3, UR5, 0x1, P0 ;  /* 0x0000000503037c11 */ /* 0x000fca00080f0eff */
[----:B------:R-:W2:Y:S02]  /*4c20*/  LDG.E.U8 R2, desc[UR12][R2.64] ;  /* 0x0000000c02027981 */ /* 0x000ea4000c1e1100 */
[----:B--2---:R-:W-:-:S13]  /*4c30*/  ISETP.NE.AND P0, PT, R2, RZ, PT ;  /* 0x000000ff0200720c */ /* 0x004fda0003f05270 */
[----:B------:R-:W-:Y:S05]  /*4c40*/  @!P0 BRA `(.L_x_25) ;  /* 0x00000000001c8947 */ /* 0x000fea0003800000 */
[----:B------:R-:W1:Y:S01]  /*4c50*/  LDC.64 R2, c[0x0][0x3a8] ;  /* 0x0000ea00ff027b82 */ /* 0x000e620000000a00 */
[----:B------:R-:W-:Y:S02]  /*4c60*/  IMAD R7, R0, 0x28, RZ ;  /* 0x0000002800077824 */ /* 0x000fe400078e02ff */
[----:B-1----:R-:W-:-:S04]  /*4c70*/  IMAD.WIDE.U32 R2, R5, 0x28, R2 ;  /* 0x0000002805027825 */ /* 0x002fc800078e0002 */
[----:B------:R-:W-:-:S06]  /*4c80*/  IMAD.IADD R3, R3, 0x1, R7 ;  /* 0x0000000103037824 */ /* 0x000fcc00078e0207 */
[----:B------:R-:W2:Y:S02]  /*4c90*/  LDG.E.64 R2, desc[UR12][R2.64+0x20] ;  /* 0x0000200c02027981 */ /* 0x000ea4000c1e1b00 */
[----:B--2---:R-:W-:Y:S02]  /*4ca0*/  IMAD.IADD R12, R12, 0x1, R3 ;  /* 0x000000010c0c7824 */ /* 0x004fe400078e0203 */
[----:B------:R-:W-:-:S07]  /*4cb0*/  IMAD.IADD R13, R13, 0x1, R2 ;  /* 0x000000010d0d7824 */ /* 0x000fce00078e0202 */
.L_x_25:
[----:B------:R-:W-:Y:S05]  /*4cc0*/  BSYNC.RECONVERGENT B0 ;  /* 0x0000000000007941 */ /* 0x000fea0003800200 */
.L_x_24:
[----:B------:R-:W-:Y:S01]  /*4cd0*/  ISETP.GE.AND P0, PT, R13, 0xbb9, PT ;  /* 0x00000bb90d00780c */ /* 0x000fe20003f06270 */
[----:B------:R-:W1:Y:S01]  /*4ce0*/  LDCU.64 UR8, c[0x0][0x388] ;  /* 0x00007100ff0877ac */ /* 0x000e620008000a00 */
[----:B------:R-:W-:Y:S01]  /*4cf0*/  BSSY.RECONVERGENT B0, `(.L_x_50) ;  /* 0x00000a1000007945 */ /* 0x000fe20003800200 */
[----:B------:R-:W2:Y:S10]  /*4d00*/  LDCU.64 UR4, c[0x0][0x3c8] ;  /* 0x00007900ff0477ac */ /* 0x000eb40008000a00 */
[----:B------:R-:W4:Y:S02]  /*4d10*/  @P0 LDC.64 R2, c[0x0][0x3a0] ;  /* 0x0000e800ff020b82 */ /* 0x000f240000000a00 */
[----:B----4-:R-:W-:-:S04]  /*4d20*/  @P0 LEA R2, P1, R6, R2, 0x2 ;  /* 0x0000000206020211 */ /* 0x010fc800078210ff */
[----:B------:R-:W-:-:S05]  /*4d30*/  @P0 LEA.HI.X R3, R6, R3, RZ, 0x2, P1 ;  /* 0x0000000306030211 */ /* 0x000fca00008f14ff */
[----:B------:R4:W-:Y:S01]  /*4d40*/  @P0 STG.E desc[UR12][R2.64], RZ ;  /* 0x000000ff02000986 */ /* 0x0009e2000c10190c */
[----:B-12---:R-:W-:Y:S05]  /*4d50*/  @P0 BRA `(.L_x_51) ;  /* 0x0000000800680947 */ /* 0x006fea0003800000 */
[----:B------:R-:W1:Y:S01]  /*4d60*/  LDCU.64 UR6, c[0x0][0x3a0] ;  /* 0x00007400ff0677ac */ /* 0x000e620008000a00 */
[----:B----4-:R-:W2:Y:S01]  /*4d70*/  LDC.64 R2, c[0x0][0x3b8] ;  /* 0x0000ee00ff027b82 */ /* 0x010ea20000000a00 */
[----:B-1----:R-:W-:-:S04]  /*4d80*/  LEA R4, P0, R6, UR6, 0x2 ;  /* 0x0000000606047c11 */ /* 0x002fc8000f8010ff */
[----:B------:R-:W-:-:S05]  /*4d90*/  LEA.HI.X R5, R6, UR7, RZ, 0x2, P0 ;  /* 0x0000000706057c11 */ /* 0x000fca00080f14ff */
[----:B------:R1:W-:Y:S04]  /*4da0*/  STG.E desc[UR12][R4.64], R12 ;  /* 0x0000000c04007986 */ /* 0x0003e8000c10190c */
[----:B--2---:R-:W2:Y:S02]  /*4db0*/  LDG.E R7, desc[UR12][R2.64] ;  /* 0x0000000c02077981 */ /* 0x004ea4000c1e1900 */
[----:B--2---:R-:W-:-:S13]  /*4dc0*/  ISETP.GT.AND P0, PT, R12, R7, PT ;  /* 0x000000070c00720c */ /* 0x004fda0003f04270 */
[----:B-1----:R-:W-:Y:S05]  /*4dd0*/  @!P0 BRA `(.L_x_51) ;  /* 0x0000000800488947 */ /* 0x002fea0003800000 */
[----:B------:R-:W1:Y:S01]  /*4de0*/  LDC.64 R4, c[0x0][0x3c0] ;  /* 0x0000f000ff047b82 */ /* 0x000e620000000a00 */
[----:B------:R2:W-:Y:S07]  /*4df0*/  STG.E desc[UR12][R2.64], R12 ;  /* 0x0000000c02007986 */ /* 0x0005ee000c10190c */
[----:B------:R-:W4:Y:S01]  /*4e00*/  LDC R0, c[0x0][0x390] ;  /* 0x0000e400ff007b82 */ /* 0x000f220000000800 */
[----:B-1----:R2:W-:Y:S01]  /*4e10*/  STG.E desc[UR12][R4.64], R13 ;  /* 0x0000000d04007986 */ /* 0x0025e2000c10190c */
[----:B----4-:R-:W-:-:S04]  /*4e20*/  ISETP.NE.U32.AND P0, PT, R0, RZ, PT ;  /* 0x000000ff0000720c */ /* 0x010fc80003f05070 */
[----:B------:R-:W-:-:S13]  /*4e30*/  ISETP.NE.AND.EX P0, PT, R11, RZ, PT, P0 ;  /* 0x000000ff0b00720c */ /* 0x000fda0003f05300 */
[----:B--2---:R-:W-:Y:S05]  /*4e40*/  @!P0 BRA `(.L_x_51) ;  /* 0x00000008002c8947 */ /* 0x004fea0003800000 */
[C---:B------:R-:W-:Y:S01]  /*4e50*/  ISETP.GE.U32.AND P1, PT, R0.reuse, 0x10, PT ;  /* 0x000000100000780c */ /* 0x040fe20003f26070 */
[----:B------:R-:W-:Y:S01]  /*4e60*/  BSSY.RECONVERGENT B1, `(.L_x_52) ;  /* 0x000003c000017945 */ /* 0x000fe20003800200 */
[----:B------:R-:W-:Y:S02]  /*4e70*/  LOP3.LUT R20, R0, 0xf, RZ, 0xc0, !PT ;  /* 0x0000000f00147812 */ /* 0x000fe400078ec0ff */
[----:B------:R-:W-:Y:S02]  /*4e80*/  CS2R R2, SRZ ;  /* 0x0000000000027805 */ /* 0x000fe4000001ff00 */
[----:B------:R-:W-:Y:S02]  /*4e90*/  ISETP.GE.U32.AND.EX P1, PT, R11, RZ, PT, P1 ;  /* 0x000000ff0b00720c */ /* 0x000fe40003f26110 */
[----:B------:R-:W-:-:S04]  /*4ea0*/  ISETP.NE.U32.AND P0, PT, R20, RZ, PT ;  /* 0x000000ff1400720c */ /* 0x000fc80003f05070 */
[----:B------:R-:W-:-:S07]  /*4eb0*/  ISETP.NE.AND.EX P0, PT, RZ, RZ, PT, P0 ;  /* 0x000000ffff00720c */ /* 0x000fce0003f05300 */
[----:B------:R-:W-:Y:S06]  /*4ec0*/  @!P1 BRA `(.L_x_53) ;  /* 0x0000000000d49947 */ /* 0x000fec0003800000 */
[----:B------:R-:W1:Y:S01]  /*4ed0*/  LDCU UR6, c[0x0][0x394] ;  /* 0x00007280ff0677ac */ /* 0x000e620008000800 */
[----:B------:R-:W-:Y:S01]  /*4ee0*/  LOP3.LUT R3, R0, 0xfffffff0, RZ, 0xc0, !PT ;  /* 0xfffffff000037812 */ /* 0x000fe200078ec0ff */
[----:B------:R-:W-:Y:S02]  /*4ef0*/  IMAD.MOV.U32 R12, RZ, RZ, RZ ;  /* 0x000000ffff0c7224 */ /* 0x000fe400078e00ff */
[----:B------:R-:W-:Y:S02]  /*4f00*/  IMAD.MOV.U32 R18, RZ, RZ, RZ ;  /* 0x000000ffff127224 */ /* 0x000fe400078e00ff */
[----:B------:R-:W-:Y:S02]  /*4f10*/  IMAD.MOV.U32 R7, RZ, RZ, R8 ;  /* 0x000000ffff077224 */ /* 0x000fe400078e0008 */
[----:B-1----:R-:W-:-:S07]  /*4f20*/  IMAD.U32 R2, RZ, RZ, UR6 ;  /* 0x00000006ff027e24 */ /* 0x002fce000f8e00ff */
.L_x_54:
[----:B------:R-:W-:-:S04]  /*4f30*/  IADD3 R4, P1, PT, R7, UR8, RZ ;  /* 0x0000000807047c10 */ /* 0x000fc8000ff3e0ff */
[----:B------:R-:W-:-:S05]  /*4f40*/  LEA.HI.X.SX32 R5, R7, UR9, 0x1, P1 ;  /* 0x0000000907057c11 */ /* 0x000fca00088f0eff */
[----:B------:R-:W2:Y:S01]  /*4f50*/  LDG.E.U8 R9, desc[UR12][R4.64] ;  /* 0x0000000c04097981 */ /* 0x000ea2000c1e1100 */
[----:B0-----:R-:W-:-:S04]  /*4f60*/  IADD3 R16, P1, PT, R12, UR4, RZ ;  /* 0x000000040c107c10 */ /* 0x001fc8000ff3e0ff */
[----:B---3--:R-:W-:Y:S02]  /*4f70*/  IADD3.X R17, PT, PT, R18, UR5, RZ, P1, !PT ;  /* 0x0000000512117c10 */ /* 0x008fe40008ffe4ff */
[----:B------:R-:W-:-:S03]  /*4f80*/  LOP3.LUT R14, R12, 0xfffffff0, RZ, 0xc0, !PT ;  /* 0xfffffff00c0e7812 */ /* 0x000fc600078ec0ff */
[----:B--2---:R0:W-:Y:S04]  /*4f90*/  STG.E.U8 desc[UR12][R16.64], R9 ;  /* 0x0000000910007986 */ /* 0x0041e8000c10110c */
[----:B------:R-:W2:Y:S01]  /*4fa0*/  LDG.E.U8 R19, desc[UR12][R4.64+0x1] ;  /* 0x0000010c04137981 */ /* 0x000ea2000c1e1100 */
[----:B------:R-:W-:-:S05]  /*4fb0*/  IADD3 R14, P1, PT, R14, UR4, RZ ;  /* 0x000000040e0e7c10 */ /* 0x000fca000ff3e0ff */
[----:B------:R-:W-:-:S05]  /*4fc0*/  IMAD.X R15, RZ, RZ, UR5, P1 ;  /* 0x00000005ff0f7e24 */ /* 0x000fca00088e06ff */
[----:B--2---:R1:W-:Y:S04]  /*4fd0*/  STG.E.U8 desc[UR12][R14.64+0x1], R19 ;  /* 0x000001130e007986 */ /* 0x0043e8000c10110c */
[----:B------:R-:W2:Y:S04]  /*4fe0*/  LDG.E.U8 R21, desc[UR12][R4.64+0x2] ;  /* 0x0000020c04157981 */ /* 0x000ea8000c1e1100 */
[----:B--2---:R2:W-:Y:S04]  /*4ff0*/  STG.E.U8 desc[UR12][R14.64+0x2], R21 ;  /* 0x000002150e007986 */ /* 0x0045e8000c10110c */
[----:B------:R-:W4:Y:S04]  /*5000*/  LDG.E.U8 R23, desc[UR12][R4.64+0x3] ;  /* 0x0000030c04177981 */ /* 0x000f28000c1e1100 */
[----:B----4-:R4:W-:Y:S04]  /*5010*/  STG.E.U8 desc[UR12][R14.64+0x3], R23 ;  /* 0x000003170e007986 */ /* 0x0109e8000c10110c */
[----:B------:R-:W5:Y:S04]  /*5020*/  LDG.E.U8 R25, desc[UR12][R4.64+0x4] ;  /* 0x0000040c04197981 */ /* 0x000f68000c1e1100 */
[----:B-----5:R5:W-:Y:S04]  /*5030*/  STG.E.U8 desc[UR12][R14.64+0x4], R25 ;  /* 0x000004190e007986 */ /* 0x020be8000c10110c */
[----:B0-----:R-:W3:Y:S04]  /*5040*/  LDG.E.U8 R9, desc[UR12][R4.64+0x5] ;  /* 0x0000050c04097981 */ /* 0x001ee8000c1e1100 */
[----:B---3--:R0:W-:Y:S04]  /*5050*/  STG.E.U8 desc[UR12][R14.64+0x5], R9 ;  /* 0x000005090e007986 */ /* 0x0081e8000c10110c */
[----:B------:R-:W3:Y:S04]  /*5060*/  LDG.E.U8 R17, desc[UR12][R4.64+0x6] ;  /* 0x0000060c04117981 */ /* 0x000ee8000c1e1100 */
[----:B---3--:R3:W-:Y:S04]  /*5070*/  STG.E.U8 desc[UR12][R14.64+0x6], R17 ;  /* 0x000006110e007986 */ /* 0x0087e8000c10110c */
[----:B-1----:R-:W2:Y:S04]  /*5080*/  LDG.E.U8 R19, desc[UR12][R4.64+0x7] ;  /* 0x0000070c04137981 */ /* 0x002ea8000c1e1100 */
[----:B--2---:R1:W-:Y:S04]  /*5090*/  STG.E.U8 desc[UR12][R14.64+0x7], R19 ;  /* 0x000007130e007986 */ /* 0x0043e8000c10110c */
[----:B------:R-:W2:Y:S04]  /*50a0*/  LDG.E.U8 R21, desc[UR12][R4.64+0x8] ;  /* 0x0000080c04157981 */ /* 0x000ea8000c1e1100 */
[----:B--2---:R2:W-:Y:S04]  /*50b0*/  STG.E.U8 desc[UR12][R14.64+0x8], R21 ;  /* 0x000008150e007986 */ /* 0x0045e8000c10110c */
[----:B----4-:R-:W4:Y:S04]  /*50c0*/  LDG.E.U8 R23, desc[UR12][R4.64+0x9] ;  /* 0x0000090c04177981 */ /* 0x010f28000c1e1100 */
[----:B----4-:R4:W-:Y:S04]  /*50d0*/  STG.E.U8 desc[UR12][R14.64+0x9], R23 ;  /* 0x000009170e007986 */ /* 0x0109e8000c10110c */
[----:B-----5:R-:W5:Y:S04]  /*50e0*/  LDG.E.U8 R25, desc[UR12][R4.64+0xa] ;  /* 0x00000a0c04197981 */ /* 0x020f68000c1e1100 */
[----:B-----5:R-:W-:Y:S04]  /*50f0*/  STG.E.U8 desc[UR12][R14.64+0xa], R25 ;  /* 0x00000a190e007986 */ /* 0x020fe8000c10110c */
[----:B0-----:R-:W5:Y:S04]  /*5100*/  LDG.E.U8 R9, desc[UR12][R4.64+0xb] ;  /* 0x00000b0c04097981 */ /* 0x001f68000c1e1100 */
[----:B-----5:R0:W-:Y:S04]  /*5110*/  STG.E.U8 desc[UR12][R14.64+0xb], R9 ;  /* 0x00000b090e007986 */ /* 0x0201e8000c10110c */
[----:B---3--:R-:W3:Y:S04]  /*5120*/  LDG.E.U8 R17, desc[UR12][R4.64+0xc] ;  /* 0x00000c0c04117981 */ /* 0x008ee8000c1e1100 */
[----:B---3--:R3:W-:Y:S04]  /*5130*/  STG.E.U8 desc[UR12][R14.64+0xc], R17 ;  /* 0x00000c110e007986 */ /* 0x0087e8000c10110c */
[----:B-1----:R-:W5:Y:S04]  /*5140*/  LDG.E.U8 R19, desc[UR12][R4.64+0xd] ;  /* 0x00000d0c04137981 */ /* 0x002f68000c1e1100 */
[----:B-----5:R3:W-:Y:S04]  /*5150*/  STG.E.U8 desc[UR12][R14.64+0xd], R19 ;  /* 0x00000d130e007986 */ /* 0x0207e8000c10110c */
[----:B--2---:R-:W2:Y:S01]  /*5160*/  LDG.E.U8 R21, desc[UR12][R4.64+0xe] ;  /* 0x00000e0c04157981 */ /* 0x004ea2000c1e1100 */
[----:B------:R-:W-:-:S03]  /*5170*/  IADD3 R12, P1, PT, R12, 0x10, RZ ;  /* 0x000000100c0c7810 */ /* 0x000fc60007f3e0ff */
[----:B--2---:R3:W-:Y:S04]  /*5180*/  STG.E.U8 desc[UR12][R14.64+0xe], R21 ;  /* 0x00000e150e007986 */ /* 0x0047e8000c10110c */
[----:B----4-:R-:W2:Y:S01]  /*5190*/  LDG.E.U8 R23, desc[UR12][R4.64+0xf] ;  /* 0x00000f0c04177981 */ /* 0x010ea2000c1e1100 */
[----:B------:R-:W-:Y:S01]  /*51a0*/  IADD3 R10, P2, PT, R12, -R3, RZ ;  /* 0x800000030c0a7210 */ /* 0x000fe20007f5e0ff */
[----:B------:R-:W-:Y:S02]  /*51b0*/  IMAD.X R18, RZ, RZ, R18, P1 ;  /* 0x000000ffff127224 */ /* 0x000fe400008e0612 */
[----:B------:R-:W-:Y:S01]  /*51c0*/  VIADD R7, R7, 0x10 ;  /* 0x0000001007077836 */ /* 0x000fe20000000000 */
[----:B------:R-:W-:Y:S01]  /*51d0*/  ISETP.NE.U32.AND P1, PT, R10, RZ, PT ;  /* 0x000000ff0a00720c */ /* 0x000fe20003f25070 */
[----:B0-----:R-:W-:-:S05]  /*51e0*/  IMAD.X R9, R18, 0x1, ~R11, P2 ;  /* 0x0000000112097824 */ /* 0x001fca00010e0e0b */
[----:B------:R-:W-:Y:S01]  /*51f0*/  ISETP.NE.AND.EX P1, PT, R9, RZ, PT, P1 ;  /* 0x000000ff0900720c */ /* 0x000fe20003f25310 */
[----:B--2---:R3:W-:-:S12]  /*5200*/  STG.E.U8 desc[UR12][R14.64+0xf], R23 ;  /* 0x00000f170e007986 */ /* 0x0047d8000c10110c */
[----:B------:R-:W-:Y:S05]  /*5210*/  @P1 BRA `(.L_x_54) ;  /* 0xfffffffc00441947 */ /* 0x000fea000383ffff */
.L_x_53:
[----:B------:R-:W-:Y:S05]  /*5220*/  BSYNC.RECONVERGENT B1 ;  /* 0x0000000000017941 */ /* 0x000fea0003800200 */
.L_x_52:
[----:B------:R-:W-:Y:S05]  /*5230*/  @!P0 BRA `(.L_x_51) ;  /* 0x0000000400308947 */ /* 0x000fea0003800000 */
[----:B------:R-:W-:Y:S02]  /*5240*/  ISETP.GE.U32.AND P0, PT, R20, 0x8, PT ;  /* 0x000000081400780c */ /* 0x000fe40003f06070 */
[----:B------:R-:W-:Y:S02]  /*5250*/  LOP3.LUT R12, R0, 0x7, RZ, 0xc0, !PT ;  /* 0x00000007000c7812 */ /* 0x000fe400078ec0ff */
[----:B------:R-:W-:Y:S02]  /*5260*/  ISETP.GE.U32.AND.EX P0, PT, RZ, RZ, PT, P0 ;  /* 0x000000ffff00720c */ /* 0x000fe40003f06100 */
[----:B------:R-:W-:-:S04]  /*5270*/  ISETP.NE.U32.AND P1, PT, R12, RZ, PT ;  /* 0x000000ff0c00720c */ /* 0x000fc80003f25070 */
[----:B------:R-:W-:-:S07]  /*5280*/  ISETP.NE.AND.EX P1, PT, RZ, RZ, PT, P1 ;  /* 0x000000ffff00720c */ /* 0x000fce0003f25310 */
[----:B------:R-:W-:Y:S06]  /*5290*/  @!P0 BRA `(.L_x_55) ;  /* 0x00000000006c8947 */ /* 0x000fec0003800000 */
[----:B------:R-:W1:Y:S01]  /*52a0*/  LDCU.64 UR6, c[0x0][0x388] ;  /* 0x00007100ff0677ac */ /* 0x000e620008000a00 */
[----:B------:R-:W-:-:S05]  /*52b0*/  IMAD.IADD R5, R8, 0x1, R3 ;  /* 0x0000000108057824 */ /* 0x000fca00078e0203 */
[----:B-1----:R-:W-:-:S04]  /*52c0*/  IADD3 R4, P0, PT, R5, UR6, RZ ;  /* 0x0000000605047c10 */ /* 0x002fc8000ff1e0ff */
[----:B------:R-:W-:Y:S01]  /*52d0*/  LEA.HI.X.SX32 R5, R5, UR7, 0x1, P0 ;  /* 0x0000000705057c11 */ /* 0x000fe200080f0eff */
[----:B------:R-:W3:Y:S04]  /*52e0*/  LDCU.64 UR6, c[0x0][0x3c8] ;  /* 0x00007900ff0677ac */ /* 0x000ee80008000a00 */
[----:B------:R-:W2:Y:S01]  /*52f0*/  LDG.E.U8 R7, desc[UR12][R4.64] ;  /* 0x0000000c04077981 */ /* 0x000ea2000c1e1100 */
[----:B---3--:R-:W-:-:S04]  /*5300*/  IADD3 R14, P0, PT, R3, UR6, RZ ;  /* 0x00000006030e7c10 */ /* 0x008fc8000ff1e0ff */
[----:B------:R-:W-:-:S05]  /*5310*/  IADD3.X R15, PT, PT, R2, UR7, RZ, P0, !PT ;  /* 0x00000007020f7c10 */ /* 0x000fca00087fe4ff */
[----:B--2---:R1:W-:Y:S04]  /*5320*/  STG.E.U8 desc[UR12][R14.64], R7 ;  /* 0x000000070e007986 */ /* 0x0043e8000c10110c */
[----:B------:R-:W2:Y:S01]  /*5330*/  LDG.E.U8 R9, desc[UR12][R4.64+0x1] ;  /* 0x0000010c04097981 */ /* 0x000ea2000c1e1100 */
[----:B------:R-:W-:Y:S02]  /*5340*/  IMAD.X R11, RZ, RZ, UR7, P0 ;  /* 0x00000007ff0b7e24 */ /* 0x000fe400080e06ff */
[----:B------:R-:W-:-:S05]  /*5350*/  IMAD.MOV.U32 R10, RZ, RZ, R14 ;  /* 0x000000ffff0a7224 */ /* 0x000fca00078e000e */
[----:B--2---:R2:W-:Y:S04]  /*5360*/  STG.E.U8 desc[UR12][R10.64+0x1], R9 ;  /* 0x000001090a007986 */ /* 0x0045e8000c10110c */
[----:B0-----:R-:W3:Y:S04]  /*5370*/  LDG.E.U8 R17, desc[UR12][R4.64+0x2] ;  /* 0x0000020c04117981 */ /* 0x001ee8000c1e1100 */
[----:B---3--:R4:W-:Y:S04]  /*5380*/  STG.E.U8 desc[UR12][R10.64+0x2], R17 ;  /* 0x000002110a007986 */ /* 0x0089e8000c10110c */
[----:B------:R-:W3:Y:S04]  /*5390*/  LDG.E.U8 R19, desc[UR12][R4.64+0x3] ;  /* 0x0000030c04137981 */ /* 0x000ee8000c1e1100 */
[----:B---3--:R4:W-:Y:S04]  /*53a0*/  STG.E.U8 desc[UR12][R10.64+0x3], R19 ;  /* 0x000003130a007986 */ /* 0x0089e8000c10110c */
[----:B------:R-:W3:Y:S04]  /*53b0*/  LDG.E.U8 R21, desc[UR12][R4.64+0x4] ;  /* 0x0000040c04157981 */ /* 0x000ee8000c1e1100 */
[----:B---3--:R4:W-:Y:S04]  /*53c0*/  STG.E.U8 desc[UR12][R10.64+0x4], R21 ;  /* 0x000004150a007986 */ /* 0x0089e8000c10110c */
[----:B-1----:R-:W3:Y:S04]  /*53d0*/  LDG.E.U8 R7, desc[UR12][R4.64+0x5] ;  /* 0x0000050c04077981 */ /* 0x002ee8000c1e1100 */
[----:B---3--:R4:W-:Y:S04]  /*53e0*/  STG.E.U8 desc[UR12][R10.64+0x5], R7 ;  /* 0x000005070a007986 */ /* 0x0089e8000c10110c */
[----:B------:R-:W3:Y:S04]  /*53f0*/  LDG.E.U8 R15, desc[UR12][R4.64+0x6] ;  /* 0x0000060c040f7981 */ /* 0x000ee8000c1e1100 */
[----:B---3--:R4:W-:Y:S04]  /*5400*/  STG.E.U8 desc[UR12][R10.64+0x6], R15 ;  /* 0x0000060f0a007986 */ /* 0x0089e8000c10110c */
[----:B--2---:R-:W2:Y:S01]  /*5410*/  LDG.E.U8 R9, desc[UR12][R4.64+0x7] ;  /* 0x0000070c04097981 */ /* 0x004ea2000c1e1100 */
[----:B------:R-:W-:-:S02]  /*5420*/  VIADD R3, R3, 0x8 ;  /* 0x0000000803037836 */ /* 0x000fc40000000000 */
[----:B------:R-:W-:Y:S01]  /*5430*/  IMAD.MOV.U32 R2, RZ, RZ, RZ ;  /* 0x000000ffff027224 */ /* 0x000fe200078e00ff */
[----:B--2---:R4:W-:Y:S06]  /*5440*/  STG.E.U8 desc[UR12][R10.64+0x7], R9 ;  /* 0x000007090a007986 */ /* 0x0049ec000c10110c */
.L_x_55:
[----:B------:R-:W-:Y:S05]  /*5450*/  @!P1 BRA `(.L_x_51) ;  /* 0x0000000000a89947 */ /* 0x000fea0003800000 */
[----:B------:R-:W-:Y:S01]  /*5460*/  ISETP.GE.U32.AND P0, PT, R12, 0x4, PT ;  /* 0x000000040c00780c */ /* 0x000fe20003f06070 */
[----:B------:R-:W1:Y:S03]  /*5470*/  LDCU.64 UR6, c[0x0][0x388] ;  /* 0x00007100ff0677ac */ /* 0x000e660008000a00 */
[----:B------:R-:W-:Y:S01]  /*5480*/  ISETP.GE.U32.AND.EX P1, PT, RZ, RZ, PT, P0 ;  /* 0x000000ffff00720c */ /* 0x000fe20003f26100 */
[----:B------:R-:W2:-:S12]  /*5490*/  LDCU.64 UR10, c[0x0][0x3c8] ;  /* 0x00007900ff0a77ac */ /* 0x000e980008000a00 */
[----:B----4-:R-:W4:Y:S01]  /*54a0*/  @P1 LDC.64 R10, c[0x0][0x388] ;  /* 0x0000e200ff0a1b82 */ /* 0x010f220000000a00 */
[----:B------:R-:W-:-:S07]  /*54b0*/  @P1 IMAD.IADD R5, R8, 0x1, R3 ;  /* 0x0000000108051824 */ /* 0x000fce00078e0203 */
[----:B---3--:R-:W3:Y:S01]  /*54c0*/  @P1 LDC.64 R14, c[0x0][0x3c8] ;  /* 0x0000f200ff0e1b82 */ /* 0x008ee20000000a00 */
[----:B----4-:R-:W-:-:S04]  /*54d0*/  @P1 IADD3 R4, P0, PT, R5, R10, RZ ;  /* 0x0000000a05041210 */ /* 0x010fc80007f1e0ff */
[----:B------:R-:W-:-:S05]  /*54e0*/  @P1 LEA.HI.X.SX32 R5, R5, R11, 0x1, P0 ;  /* 0x0000000b05051211 */ /* 0x000fca00000f0eff */
[----:B------:R-:W4:Y:S01]  /*54f0*/  @P1 LDG.E.U8 R7, desc[UR12][R4.64] ;  /* 0x0000000c04071981 */ /* 0x000f22000c1e1100 */
[----:B---3--:R-:W-:-:S05]  /*5500*/  @P1 IADD3 R10, P0, PT, R3, R14, RZ ;  /* 0x0000000e030a1210 */ /* 0x008fca0007f1e0ff */
[----:B------:R-:W-:-:S05]  /*5510*/  @P1 IMAD.X R11, R2, 0x1, R15, P0 ;  /* 0x00000001020b1824 */ /* 0x000fca00000e060f */
[----:B----4-:R3:W-:Y:S04]  /*5520*/  @P1 STG.E.U8 desc[UR12][R10.64], R7 ;  /* 0x000000070a001986 */ /* 0x0107e8000c10110c */
[----:B------:R-:W4:Y:S01]  /*5530*/  @P1 LDG.E.U8 R9, desc[UR12][R4.64+0x1] ;  /* 0x0000010c04091981 */ /* 0x000f22000c1e1100 */
[----:B------:R-:W-:Y:S02]  /*5540*/  @P1 IMAD.X R15, RZ, RZ, R15, P0 ;  /* 0x000000ffff0f1224 */ /* 0x000fe400000e060f */
[----:B------:R-:W-:-:S05]  /*5550*/  @P1 IMAD.MOV.U32 R14, RZ, RZ, R10 ;  /* 0x000000ffff0e1224 */ /* 0x000fca00078e000a */
[----:B----4-:R4:W-:Y:S04]  /*5560*/  @P1 STG.E.U8 desc[UR12][R14.64+0x1], R9 ;  /* 0x000001090e001986 */ /* 0x0109e8000c10110c */
[----:B0-----:R-:W5:Y:S01]  /*5570*/  @P1 LDG.E.U8 R17, desc[UR12][R4.64+0x2] ;  /* 0x0000020c04111981 */ /* 0x001f62000c1e1100 */
[----:B------:R-:W-:-:S03]  /*5580*/  LOP3.LUT R0, R0, 0x3, RZ, 0xc0, !PT ;  /* 0x0000000300007812 */ /* 0x000fc600078ec0ff */
[----:B-----5:R4:W-:Y:S04]  /*5590*/  @P1 STG.E.U8 desc[UR12][R14.64+0x2], R17 ;  /* 0x000002110e001986 */ /* 0x0209e8000c10110c */
[----:B------:R-:W5:Y:S01]  /*55a0*/  @P1 LDG.E.U8 R19, desc[UR12][R4.64+0x3] ;  /* 0x0000030c04131981 */ /* 0x000f62000c1e1100 */
[----:B---3--:R-:W-:Y:S01]  /*55b0*/  IMAD.MOV.U32 R7, RZ, RZ, RZ ;  /* 0x000000ffff077224 */ /* 0x008fe200078e00ff */
[----:B------:R-:W-:Y:S01]  /*55c0*/  ISETP.NE.U32.AND P0, PT, R0, RZ, PT ;  /* 0x000000ff0000720c */ /* 0x000fe20003f05070 */
[----:B------:R-:W-:Y:S02]  /*55d0*/  @P1 VIADD R3, R3, 0x4 ;  /* 0x0000000403031836 */ /* 0x000fe40000000000 */
[----:B------:R-:W-:Y:S01]  /*55e0*/  @P1 IMAD.MOV.U32 R2, RZ, RZ, RZ ;  /* 0x000000ffff021224 */ /* 0x000fe200078e00ff */
[----:B------:R-:W-:Y:S01]  /*55f0*/  ISETP.NE.AND.EX P0, PT, R7, RZ, PT, P0 ;  /* 0x000000ff0700720c */ /* 0x000fe20003f05300 */
[----:B-----5:R4:W-:-:S12]  /*5600*/  @P1 STG.E.U8 desc[UR12][R14.64+0x3], R19 ;  /* 0x000003130e001986 */ /* 0x0209d8000c10110c */
[----:B-12---:R-:W-:Y:S05]  /*5610*/  @!P0 BRA `(.L_x_51) ;  /* 0x0000000000388947 */ /* 0x006fea0003800000 */
.L_x_56:
[----:B-1----:R-:W-:-:S05]  /*5620*/  IMAD.IADD R5, R8, 0x1, R3 ;  /* 0x0000000108057824 */ /* 0x002fca00078e0203 */
[----:B------:R-:W-:-:S04]  /*5630*/  IADD3 R4, P0, PT, R5, UR6, RZ ;  /* 0x0000000605047c10 */ /* 0x000fc8000ff1e0ff */
[----:B------:R-:W-:-:S06]  /*5640*/  LEA.HI.X.SX32 R5, R5, UR7, 0x1, P0 ;  /* 0x0000000705057c11 */ /* 0x000fcc00080f0eff */
[----:B------:R-:W2:Y:S01]  /*5650*/  LDG.E.U8 R5, desc[UR12][R4.64] ;  /* 0x0000000c04057981 */ /* 0x000ea2000c1e1100 */
[C---:B------:R-:W-:Y:S01]  /*5660*/  IADD3 R10, P0, PT, R3.reuse, UR10, RZ ;  /* 0x0000000a030a7c10 */ /* 0x040fe2000ff1e0ff */
[----:B------:R-:W-:-:S03]  /*5670*/  VIADD R3, R3, 0x1 ;  /* 0x0000000103037836 */ /* 0x000fc60000000000 */
[----:B------:R-:W-:Y:S01]  /*5680*/  IADD3.X R11, PT, PT, R2, UR11, RZ, P0, !PT ;  /* 0x0000000b020b7c10 */ /* 0x000fe200087fe4ff */
[----:B------:R-:W-:Y:S01]  /*5690*/  IMAD.MOV.U32 R2, RZ, RZ, RZ ;  /* 0x000000ffff027224 */ /* 0x000fe200078e00ff */
[----:B------:R-:W-:-:S04]  /*56a0*/  IADD3 R0, P0, PT, R0, -0x1, RZ ;  /* 0xffffffff00007810 */ /* 0x000fc80007f1e0ff */
[----:B------:R-:W-:Y:S02]  /*56b0*/  IADD3.X R7, PT, PT, R7, -0x1, RZ, P0, !PT ;  /* 0xffffffff07077810 */ /* 0x000fe400007fe4ff */
[----:B------:R-:W-:-:S04]  /*56c0*/  ISETP.NE.U32.AND P0, PT, R0, RZ, PT ;  /* 0x000000ff0000720c */ /* 0x000fc80003f05070 */
[----:B------:R-:W-:Y:S01]  /*56d0*/  ISETP.NE.AND.EX P0, PT, R7, RZ, PT, P0 ;  /* 0x000000ff0700720c */ /* 0x000fe20003f05300 */
[----:B--2---:R1:W-:-:S12]  /*56e0*/  STG.E.U8 desc[UR12][R10.64], R5 ;  /* 0x000000050a007986 */ /* 0x0043d8000c10110c */
[----:B------:R-:W-:Y:S05]  /*56f0*/  @P0 BRA `(.L_x_56) ;  /* 0xfffffffc00c80947 */ /* 0x000fea000383ffff */
.L_x_51:
[----:B------:R-:W-:Y:S05]  /*5700*/  BSYNC.RECONVERGENT B0 ;  /* 0x0000000000007941 */ /* 0x000fea0003800200 */
.L_x_50:
[----:B------:R-:W4:Y:S02]  /*5710*/  LDCU.64 UR6, c[0x0][0x398] ;  /* 0x00007300ff0677ac */ /* 0x000f240008000a00 */
[----:B----4-:R-:W-:-:S04]  /*5720*/  LEA R2, P0, R6, UR6, 0x2 ;  /* 0x0000000606027c11 */ /* 0x010fc8000f8010ff */
[----:B------:R-:W-:-:S05]  /*5730*/  LEA.HI.X R3, R6, UR7, RZ, 0x2, P0 ;  /* 0x0000000706037c11 */ /* 0x000fca00080f14ff */
[----:B------:R-:W-:Y:S01]  /*5740*/  STG.E desc[UR12][R2.64], R13 ;  /* 0x0000000d02007986 */ /* 0x000fe2000c10190c */
[----:B------:R-:W-:Y:S05]  /*5750*/  EXIT ;  /* 0x000000000000794d */ /* 0x000fea0003800000 */
        .weak           $__internal_0_$__cuda_sm20_div_rn_f64_full
        .type           $__internal_0_$__cuda_sm20_div_rn_f64_full,@function
        .size           $__internal_0_$__cuda_sm20_div_rn_f64_full,($__internal_1_$__cuda_sm20_div_u64 - $__internal_0_$__cuda_sm20_div_rn_f64_full)
$__internal_0_$__cuda_sm20_div_rn_f64_full:
[C---:B------:R-:W-:Y:S01]  /*5760*/  FSETP.GEU.AND P1, PT, |R13|.reuse, 1.469367938527859385e-39, PT ;  /* 0x001000000d00780b */ /* 0x040fe20003f2e200 */
[--C-:B------:R-:W-:Y:S01]  /*5770*/  IMAD.MOV.U32 R20, RZ, RZ, R10.reuse ;  /* 0x000000ffff147224 */ /* 0x100fe200078e000a */
[----:B------:R-:W-:Y:S01]  /*5780*/  LOP3.LUT R18, R13, 0x800fffff, RZ, 0xc0, !PT ;  /* 0x800fffff0d127812 */ /* 0x000fe200078ec0ff */
[----:B------:R-:W-:Y:S01]  /*5790*/  IMAD.MOV.U32 R21, RZ, RZ, R13 ;  /* 0x000000ffff157224 */ /* 0x000fe200078e000d */
[C---:B------:R-:W-:Y:S01]  /*57a0*/  FSETP.GEU.AND P3, PT, |R23|.reuse, 1.469367938527859385e-39, PT ;  /* 0x001000001700780b */ /* 0x040fe20003f6e200 */
[----:B------:R-:W-:Y:S01]  /*57b0*/  IMAD.MOV.U32 R24, RZ, RZ, 0x1 ;  /* 0x00000001ff187424 */ /* 0x000fe200078e00ff */
[----:B------:R-:W-:Y:S01]  /*57c0*/  LOP3.LUT R19, R18, 0x3ff00000, RZ, 0xfc, !PT ;  /* 0x3ff0000012137812 */ /* 0x000fe200078efcff */
[----:B------:R-:W-:Y:S01]  /*57d0*/  IMAD.MOV.U32 R18, RZ, RZ, R10 ;  /* 0x000000ffff127224 */ /* 0x000fe200078e000a */
[----:B------:R-:W-:Y:S01]  /*57e0*/  LOP3.LUT R33, R23, 0x7ff00000, RZ, 0xc0, !PT ;  /* 0x7ff0000017217812 */ /* 0x000fe200078ec0ff */
[----:B------:R-:W-:Y:S01]  /*57f0*/  IMAD.MOV.U32 R29, RZ, RZ, 0x1ca00000 ;  /* 0x1ca00000ff1d7424 */ /* 0x000fe200078e00ff */
[----:B------:R-:W-:Y:S01]  /*5800*/  LOP3.LUT R35, R13, 0x7ff00000, RZ, 0xc0, !PT ;  /* 0x7ff000000d237812 */ /* 0x000fe200078ec0ff */
[----:B------:R-:W-:Y:S02]  /*5810*/  BSSY.RECONVERGENT B4, `(.L_x_57) ;  /* 0x000004e000047945 */ /* 0x000fe40003800200 */
[----:B------:R-:W-:Y:S01]  /*5820*/  @!P1 DMUL R18, R20, 8.98846567431157953865e+307 ;  /* 0x7fe0000014129828 */ /* 0x000fe20000000000 */
[----:B------:R-:W-:-:S03]  /*5830*/  ISETP.GE.U32.AND P2, PT, R33, R35, PT ;  /* 0x000000232100720c */ /* 0x000fc60003f46070 */
[----:B------:R-:W-:Y:S01]  /*5840*/  @!P3 LOP3.LUT R4, R21, 0x7ff00000, RZ, 0xc0, !PT ;  /* 0x7ff000001504b812 */ /* 0x000fe200078ec0ff */
[----:B------:R-:W-:Y:S01]  /*5850*/  @!P3 IMAD.MOV.U32 R26, RZ, RZ, RZ ;  /* 0x000000ffff1ab224 */ /* 0x000fe200078e00ff */
[----:B------:R-:W0:Y:S02]  /*5860*/  MUFU.RCP64H R25, R19 ;  /* 0x0000001300197308 */ /* 0x000e240000001800 */
[----:B------:R-:W-:Y:S02]  /*5870*/  @!P3 ISETP.GE.U32.AND P4, PT, R33, R4, PT ;  /* 0x000000042100b20c */ /* 0x000fe40003f86070 */
[----:B------:R-:W-:Y:S02]  /*5880*/  @!P1 LOP3.LUT R35, R19, 0x7ff00000, RZ, 0xc0, !PT ;  /* 0x7ff0000013239812 */ /* 0x000fe400078ec0ff */
[----:B------:R-:W-:-:S04]  /*5890*/  @!P3 SEL R27, R29, 0x63400000, !P4 ;  /* 0x634000001d1bb807 */ /* 0x000fc80006000000 */
[----:B------:R-:W-:-:S04]  /*58a0*/  @!P3 LOP3.LUT R4, R27, 0x80000000, R23, 0xf8, !PT ;  /* 0x800000001b04b812 */ /* 0x000fc800078ef817 */
[----:B------:R-:W-:Y:S01]  /*58b0*/  @!P3 LOP3.LUT R27, R4, 0x100000, RZ, 0xfc, !PT ;  /* 0x00100000041bb812 */ /* 0x000fe200078efcff */
[----:B------:R-:W-:Y:S01]  /*58c0*/  IMAD.MOV.U32 R4, RZ, RZ, R33 ;  /* 0x000000ffff047224 */ /* 0x000fe200078e0021 */
[----:B0-----:R-:W-:-:S08]  /*58d0*/  DFMA R36, R24, -R18, 1 ;  /* 0x3ff000001824742b */ /* 0x001fd00000000812 */
[----:B------:R-:W-:-:S08]  /*58e0*/  DFMA R36, R36, R36, R36 ;  /* 0x000000242424722b */ /* 0x000fd00000000024 */
[----:B------:R-:W-:Y:S01]  /*58f0*/  DFMA R36, R24, R36, R24 ;  /* 0x000000241824722b */ /* 0x000fe20000000018 */
[----:B------:R-:W-:Y:S01]  /*5900*/  SEL R25, R29, 0x63400000, !P2 ;  /* 0x634000001d197807 */ /* 0x000fe20005000000 */
[----:B------:R-:W-:-:S03]  /*5910*/  IMAD.MOV.U32 R24, RZ, RZ, R22 ;  /* 0x000000ffff187224 */ /* 0x000fc600078e0016 */
[----:B------:R-:W-:-:S03]  /*5920*/  LOP3.LUT R25, R25, 0x800fffff, R23, 0xf8, !PT ;  /* 0x800fffff19197812 */ /* 0x000fc600078ef817 */
[----:B------:R-:W-:-:S03]  /*5930*/  DFMA R38, R36, -R18, 1 ;  /* 0x3ff000002426742b */ /* 0x000fc60000000812 */
[----:B------:R-:W-:-:S05]  /*5940*/  @!P3 DFMA R24, R24, 2, -R26 ;  /* 0x400000001818b82b */ /* 0x000fca000000081a */
[----:B------:R-:W-:-:S05]  /*5950*/  DFMA R38, R36, R38, R36 ;  /* 0x000000262426722b */ /* 0x000fca0000000024 */
[----:B------:R-:W-:-:S03]  /*5960*/  @!P3 LOP3.LUT R4, R25, 0x7ff00000, RZ, 0xc0, !PT ;  /* 0x7ff000001904b812 */ /* 0x000fc600078ec0ff */
[----:B------:R-:W-:-:S08]  /*5970*/  DMUL R36, R38, R24 ;  /* 0x0000001826247228 */ /* 0x000fd00000000000 */
[----:B------:R-:W-:-:S08]  /*5980*/  DFMA R26, R36, -R18, R24 ;  /* 0x80000012241a722b */ /* 0x000fd00000000018 */
[----:B------:R-:W-:Y:S01]  /*5990*/  DFMA R26, R38, R26, R36 ;  /* 0x0000001a261a722b */ /* 0x000fe20000000024 */
[----:B------:R-:W-:-:S05]  /*59a0*/  VIADD R36, R4, 0xffffffff ;  /* 0xffffffff04247836 */ /* 0x000fca0000000000 */
[----:B------:R-:W-:Y:S01]  /*59b0*/  ISETP.GT.U32.AND P1, PT, R36, 0x7feffffe, PT ;  /* 0x7feffffe2400780c */ /* 0x000fe20003f24070 */
[----:B------:R-:W-:-:S05]  /*59c0*/  VIADD R36, R35, 0xffffffff ;  /* 0xffffffff23247836 */ /* 0x000fca0000000000 */
[----:B------:R-:W-:-:S13]  /*59d0*/  ISETP.GT.U32.OR P1, PT, R36, 0x7feffffe, P1 ;  /* 0x7feffffe2400780c */ /* 0x000fda0000f24470 */
[----:B------:R-:W-:Y:S05]  /*59e0*/  @P1 BRA `(.L_x_58) ;  /* 0x00000000006c1947 */ /* 0x000fea0003800000 */
[----:B------:R-:W-:-:S04]  /*59f0*/  LOP3.LUT R4, R21, 0x7ff00000, RZ, 0xc0, !PT ;  /* 0x7ff0000015047812 */ /* 0x000fc800078ec0ff */
[CC--:B------:R-:W-:Y:S02]  /*5a00*/  VIADDMNMX R22, R33.reuse, -R4.reuse, 0xb9600000, !PT ;  /* 0xb960000021167446 */ /* 0x0c0fe40007800904 */
[----:B------:R-:W-:Y:S02]  /*5a10*/  ISETP.GE.U32.AND P1, PT, R33, R4, PT ;  /* 0x000000042100720c */ /* 0x000fe40003f26070 */
[----:B------:R-:W-:Y:S01]  /*5a20*/  VIMNMX R4, PT, PT, R22, 0x46a00000, PT ;  /* 0x46a0000016047848 */ /* 0x000fe20003fe0100 */
[----:B------:R-:W-:Y:S01]  /*5a30*/  IMAD.MOV.U32 R22, RZ, RZ, RZ ;  /* 0x000000ffff167224 */ /* 0x000fe200078e00ff */
[----:B------:R-:W-:-:S05]  /*5a40*/  SEL R29, R29, 0x63400000, !P1 ;  /* 0x634000001d1d7807 */ /* 0x000fca0004800000 */
[----:B------:R-:W-:-:S04]  /*5a50*/  IMAD.IADD R4, R4, 0x1, -R29 ;  /* 0x0000000104047824 */ /* 0x000fc800078e0a1d */
[----:B------:R-:W-:-:S06]  /*5a60*/  VIADD R23, R4, 0x7fe00000 ;  /* 0x7fe0000004177836 */ /* 0x000fcc0000000000 */
[----:B------:R-:W-:-:S10]  /*5a70*/  DMUL R36, R26, R22 ;  /* 0x000000161a247228 */ /* 0x000fd40000000000 */
[----:B------:R-:W-:-:S13]  /*5a80*/  FSETP.GTU.AND P1, PT, |R37|, 1.469367938527859385e-39, PT ;  /* 0x001000002500780b */ /* 0x000fda0003f2c200 */
[----:B------:R-:W-:Y:S05]  /*5a90*/  @P1 BRA `(.L_x_59) ;  /* 0x0000000000941947 */ /* 0x000fea0003800000 */
[----:B------:R-:W-:Y:S01]  /*5aa0*/  DFMA R24, R26, -R18, R24 ;  /* 0x800000121a18722b */ /* 0x000fe20000000018 */
[----:B------:R-:W-:-:S09]  /*5ab0*/  IMAD.MOV.U32 R22, RZ, RZ, RZ ;  /* 0x000000ffff167224 */ /* 0x000fd200078e00ff */
[C---:B------:R-:W-:Y:S02]  /*5ac0*/  FSETP.NEU.AND P1, PT, R25.reuse, RZ, PT ;  /* 0x000000ff1900720b */ /* 0x040fe40003f2d000 */
[----:B------:R-:W-:-:S04]  /*5ad0*/  LOP3.LUT R19, R25, 0x80000000, R21, 0x48, !PT ;  /* 0x8000000019137812 */ /* 0x000fc800078e4815 */
[----:B------:R-:W-:-:S07]  /*5ae0*/  LOP3.LUT R23, R19, R23, RZ, 0xfc, !PT ;  /* 0x0000001713177212 */ /* 0x000fce00078efcff */
[----:B------:R-:W-:Y:S05]  /*5af0*/  @!P1 BRA `(.L_x_59) ;  /* 0x00000000007c9947 */ /* 0x000fea0003800000 */
[----:B------:R-:W-:Y:S01]  /*5b00*/  IMAD.MOV R21, RZ, RZ, -R4 ;  /* 0x000000ffff157224 */ /* 0x000fe200078e0a04 */
[----:B------:R-:W-:Y:S01]  /*5b10*/  DMUL.RP R22, R26, R22 ;  /* 0x000000161a167228 */ /* 0x000fe20000008000 */
[----:B------:R-:W-:-:S06]  /*5b20*/  IMAD.MOV.U32 R20, RZ, RZ, RZ ;  /* 0x000000ffff147224 */ /* 0x000fcc00078e00ff */
[----:B------:R-:W-:-:S03]  /*5b30*/  DFMA R20, R36, -R20, R26 ;  /* 0x800000142414722b */ /* 0x000fc6000000001a */
[----:B------:R-:W-:-:S03]  /*5b40*/  LOP3.LUT R19, R23, R19, RZ, 0x3c, !PT ;  /* 0x0000001317137212 */ /* 0x000fc600078e3cff */
[----:B------:R-:W-:-:S04]  /*5b50*/  IADD3 R20, PT, PT, -R4, -0x43300000, RZ ;  /* 0xbcd0000004147810 */ /* 0x000fc80007ffe1ff */
[----:B------:R-:W-:-:S04]  /*5b60*/  FSETP.NEU.AND P1, PT, |R21|, R20, PT ;  /* 0x000000141500720b */ /* 0x000fc80003f2d200 */
[----:B------:R-:W-:Y:S02]  /*5b70*/  FSEL R36, R22, R36, !P1 ;  /* 0x0000002416247208 */ /* 0x000fe40004800000 */
[----:B------:R-:W-:Y:S01]  /*5b80*/  FSEL R37, R19, R37, !P1 ;  /* 0x0000002513257208 */ /* 0x000fe20004800000 */
[----:B------:R-:W-:Y:S06]  /*5b90*/  BRA `(.L_x_59) ;  /* 0x0000000000547947 */ /* 0x000fec0003800000 */
.L_x_58:
[----:B------:R-:W-:-:S14]  /*5ba0*/  DSETP.NAN.AND P1, PT, R22, R22, PT ;  /* 0x000000161600722a */ /* 0x000fdc0003f28000 */
[----:B------:R-:W-:Y:S05]  /*5bb0*/  @P1 BRA `(.L_x_60) ;  /* 0x0000000000441947 */ /* 0x000fea0003800000 */
[----:B------:R-:W-:-:S14]  /*5bc0*/  DSETP.NAN.AND P1, PT, R20, R20, PT ;  /* 0x000000141400722a */ /* 0x000fdc0003f28000 */
[----:B------:R-:W-:Y:S05]  /*5bd0*/  @P1 BRA `(.L_x_61) ;  /* 0x0000000000301947 */ /* 0x000fea0003800000 */
[----:B------:R-:W-:Y:S01]  /*5be0*/  ISETP.NE.AND P1, PT, R4, R35, PT ;  /* 0x000000230400720c */ /* 0x000fe20003f25270 */
[----:B------:R-:W-:Y:S02]  /*5bf0*/  IMAD.MOV.U32 R36, RZ, RZ, 0x0 ;  /* 0x00000000ff247424 */ /* 0x000fe400078e00ff */
[----:B------:R-:W-:-:S10]  /*5c00*/  IMAD.MOV.U32 R37, RZ, RZ, -0x80000 ;  /* 0xfff80000ff257424 */ /* 0x000fd400078e00ff */
[----:B------:R-:W-:Y:S05]  /*5c10*/  @!P1 BRA `(.L_x_59) ;  /* 0x0000000000349947 */ /* 0x000fea0003800000 */
[----:B------:R-:W-:Y:S02]  /*5c20*/  ISETP.NE.AND P1, PT, R4, 0x7ff00000, PT ;  /* 0x7ff000000400780c */ /* 0x000fe40003f25270 */
[----:B------:R-:W-:Y:S02]  /*5c30*/  LOP3.LUT R37, R23, 0x80000000, R21, 0x48, !PT ;  /* 0x8000000017257812 */ /* 0x000fe400078e4815 */
[----:B------:R-:W-:-:S13]  /*5c40*/  ISETP.EQ.OR P1, PT, R35, RZ, !P1 ;  /* 0x000000ff2300720c */ /* 0x000fda0004f22670 */
[----:B------:R-:W-:Y:S01]  /*5c50*/  @P1 LOP3.LUT R4, R37, 0x7ff00000, RZ, 0xfc, !PT ;  /* 0x7ff0000025041812 */ /* 0x000fe200078efcff */
[----:B------:R-:W-:Y:S02]  /*5c60*/  @!P1 IMAD.MOV.U32 R36, RZ, RZ, RZ ;  /* 0x000000ffff249224 */ /* 0x000fe400078e00ff */
[----:B------:R-:W-:Y:S02]  /*5c70*/  @P1 IMAD.MOV.U32 R36, RZ, RZ, RZ ;  /* 0x000000ffff241224 */ /* 0x000fe400078e00ff */
[----:B------:R-:W-:Y:S01]  /*5c80*/  @P1 IMAD.MOV.U32 R37, RZ, RZ, R4 ;  /* 0x000000ffff251224 */ /* 0x000fe200078e0004 */
[----:B------:R-:W-:Y:S06]  /*5c90*/  BRA `(.L_x_59) ;  /* 0x0000000000147947 */ /* 0x000fec0003800000 */
.L_x_61:
[----:B------:R-:W-:Y:S01]  /*5ca0*/  LOP3.LUT R37, R21, 0x80000, RZ, 0xfc, !PT ;  /* 0x0008000015257812 */ /* 0x000fe200078efcff */
[----:B------:R-:W-:Y:S01]  /*5cb0*/  IMAD.MOV.U32 R36, RZ, RZ, R20 ;  /* 0x000000ffff247224 */ /* 0x000fe200078e0014 */
[----:B------:R-:W-:Y:S06]  /*5cc0*/  BRA `(.L_x_59) ;  /* 0x0000000000087947 */ /* 0x000fec0003800000 */
.L_x_60:
[----:B------:R-:W-:Y:S01]  /*5cd0*/  LOP3.LUT R37, R23, 0x80000, RZ, 0xfc, !PT ;  /* 0x0008000017257812 */ /* 0x000fe200078efcff */
[----:B------:R-:W-:-:S07]  /*5ce0*/  IMAD.MOV.U32 R36, RZ, RZ, R22 ;  /* 0x000000ffff247224 */ /* 0x000fce00078e0016 */
.L_x_59:
[----:B------:R-:W-:Y:S05]  /*5cf0*/  BSYNC.RECONVERGENT B4 ;  /* 0x0000000000047941 */ /* 0x000fea0003800200 */
.L_x_57:
[----:B------:R-:W-:Y:S02]  /*5d00*/  IMAD.MOV.U32 R35, RZ, RZ, 0x0 ;  /* 0x00000000ff237424 */ /* 0x000fe400078e00ff */
[----:B------:R-:W-:Y:S02]  /*5d10*/  IMAD.MOV.U32 R4, RZ, RZ, R36 ;  /* 0x000000ffff047224 */ /* 0x000fe400078e0024 */
[----:B------:R-:W-:Y:S01]  /*5d20*/  IMAD.MOV.U32 R19, RZ, RZ, R37 ;  /* 0x000000ffff137224 */ /* 0x000fe200078e0025 */
[----:B------:R-:W-:Y:S06]  /*5d30*/  RET.REL.NODEC R34 `(_Z22geneticAlgorithmKernelPcS_mPiS0_PK4ItemdS0_S0_S_) ;  /* 0xffffffa022b07950 */ /* 0x000fec0003c3ffff */
        .weak           $__internal_1_$__cuda_sm20_div_u64
        .type           $__internal_1_$__cuda_sm20_div_u64,@function
        .size           $__internal_1_$__cuda_sm20_div_u64,($__internal_2_$__cuda_sm20_rem_u64 - $__internal_1_$__cuda_sm20_div_u64)
$__internal_1_$__cuda_sm20_div_u64:
[----:B------:R-:W0:Y:S08]  /*5d40*/  I2F.U64.RP R13, UR4 ;  /* 0x00000004000d7d12 */ /* 0x000e300008309000 */
[----:B0-----:R-:W0:Y:S02]  /*5d50*/  MUFU.RCP R13, R13 ;  /* 0x0000000d000d7308 */ /* 0x001e240000001000 */
[----:B0-----:R-:W-:-:S06]  /*5d60*/  VIADD R16, R13, 0x1ffffffe ;  /* 0x1ffffffe0d107836 */ /* 0x001fcc0000000000 */
[----:B------:R-:W0:Y:S02]  /*5d70*/  F2I.U64.TRUNC R16, R16 ;  /* 0x0000001000107311 */ /* 0x000e24000020d800 */
[----:B0-----:R-:W-:-:S04]  /*5d80*/  IMAD.WIDE.U32 R18, R16, UR4, RZ ;  /* 0x0000000410127c25 */ /* 0x001fc8000f8e00ff */
[----:B------:R-:W-:Y:S01]  /*5d90*/  IMAD R19, R16, UR5, R19 ;  /* 0x0000000510137c24 */ /* 0x000fe2000f8e0213 */
[----:B------:R-:W-:-:S03]  /*5da0*/  IADD3 R21, P0, PT, RZ, -R18, RZ ;  /* 0x80000012ff157210 */ /* 0x000fc60007f1e0ff */
[----:B------:R-:W-:Y:S02]  /*5db0*/  IMAD R19, R17, UR4, R19 ;  /* 0x0000000411137c24 */ /* 0x000fe4000f8e0213 */
[----:B------:R-:W-:-:S04]  /*5dc0*/  IMAD.HI.U32 R18, R16, R21, RZ ;  /* 0x0000001510127227 */ /* 0x000fc800078e00ff */
[----:B------:R-:W-:Y:S02]  /*5dd0*/  IMAD.X R23, RZ, RZ, ~R19, P0 ;  /* 0x000000ffff177224 */ /* 0x000fe400000e0e13 */
[----:B------:R-:W-:Y:S02]  /*5de0*/  IMAD.MOV.U32 R19, RZ, RZ, R16 ;  /* 0x000000ffff137224 */ /* 0x000fe400078e0010 */
[-C--:B------:R-:W-:Y:S02]  /*5df0*/  IMAD R25, R17, R23.reuse, RZ ;  /* 0x0000001711197224 */ /* 0x080fe400078e02ff */
[----:B------:R-:W-:-:S04]  /*5e00*/  IMAD.WIDE.U32 R18, P0, R16, R23, R18 ;  /* 0x0000001710127225 */ /* 0x000fc80007800012 */
[----:B------:R-:W-:-:S04]  /*5e10*/  IMAD.HI.U32 R13, R17, R23, RZ ;  /* 0x00000017110d7227 */ /* 0x000fc800078e00ff */
[----:B------:R-:W-:-:S04]  /*5e20*/  IMAD.HI.U32 R18, P1, R17, R21, R18 ;  /* 0x0000001511127227 */ /* 0x000fc80007820012 */
[----:B------:R-:W-:Y:S01]  /*5e30*/  IMAD.X R13, R13, 0x1, R17, P0 ;  /* 0x000000010d0d7824 */ /* 0x000fe200000e0611 */
[----:B------:R-:W-:-:S04]  /*5e40*/  IADD3 R19, P2, PT, R25, R18, RZ ;  /* 0x0000001219137210 */ /* 0x000fc80007f5e0ff */
[----:B------:R-:W-:Y:S01]  /*5e50*/  IADD3.X R13, PT, PT, RZ, RZ, R13, P2, P1 ;  /* 0x000000ffff0d7210 */ /* 0x000fe200017e240d */
[----:B------:R-:W-:-:S04]  /*5e60*/  IMAD.WIDE.U32 R16, R19, UR4, RZ ;  /* 0x0000000413107c25 */ /* 0x000fc8000f8e00ff */
[----:B------:R-:W-:Y:S01]  /*5e70*/  IMAD R14, R19, UR5, R17 ;  /* 0x00000005130e7c24 */ /* 0x000fe2000f8e0211 */
[----:B------:R-:W-:-:S03]  /*5e80*/  IADD3 R17, P0, PT, RZ, -R16, RZ ;  /* 0x80000010ff117210 */ /* 0x000fc60007f1e0ff */
[----:B------:R-:W-:Y:S02]  /*5e90*/  IMAD R14, R13, UR4, R14 ;  /* 0x000000040d0e7c24 */ /* 0x000fe4000f8e020e */
[----:B------:R-:W-:-:S04]  /*5ea0*/  IMAD.HI.U32 R18, R19, R17, RZ ;  /* 0x0000001113127227 */ /* 0x000fc800078e00ff */
[----:B------:R-:W-:-:S04]  /*5eb0*/  IMAD.X R16, RZ, RZ, ~R14, P0 ;  /* 0x000000ffff107224 */ /* 0x000fc800000e0e0e */
[----:B------:R-:W-:-:S04]  /*5ec0*/  IMAD.WIDE.U32 R18, P0, R19, R16, R18 ;  /* 0x0000001013127225 */ /* 0x000fc80007800012 */
[C---:B------:R-:W-:Y:S02]  /*5ed0*/  IMAD R21, R13.reuse, R16, RZ ;  /* 0x000000100d157224 */ /* 0x040fe400078e02ff */
[----:B------:R-:W-:-:S04]  /*5ee0*/  IMAD.HI.U32 R14, P1, R13, R17, R18 ;  /* 0x000000110d0e7227 */ /* 0x000fc80007820012 */
[----:B------:R-:W-:Y:S01]  /*5ef0*/  IMAD.HI.U32 R18, R13, R16, RZ ;  /* 0x000000100d127227 */ /* 0x000fe200078e00ff */
[----:B------:R-:W-:-:S03]  /*5f00*/  IADD3 R14, P2, PT, R21, R14, RZ ;  /* 0x0000000e150e7210 */ /* 0x000fc60007f5e0ff */
[----:B------:R-:W-:Y:S02]  /*5f10*/  IMAD.X R13, R18, 0x1, R13, P0 ;  /* 0x00000001120d7824 */ /* 0x000fe400000e060d */
[----:B------:R-:W-:-:S03]  /*5f20*/  IMAD.HI.U32 R16, R14, R9, RZ ;  /* 0x000000090e107227 */ /* 0x000fc600078e00ff */
[----:B------:R-:W-:Y:S01]  /*5f30*/  IADD3.X R13, PT, PT, RZ, RZ, R13, P2, P1 ;  /* 0x000000ffff0d7210 */ /* 0x000fe200017e240d */
[----:B------:R-:W-:Y:S02]  /*5f40*/  IMAD.MOV.U32 R17, RZ, RZ, RZ ;  /* 0x000000ffff117224 */ /* 0x000fe400078e00ff */
[----:B------:R-:W-:-:S04]  /*5f50*/  IMAD.WIDE.U32 R16, RZ, R14, R16 ;  /* 0x0000000eff107225 */ /* 0x000fc800078e0010 */
[----:B------:R-:W-:-:S05]  /*5f60*/  IMAD.HI.U32 R13, P0, R13, R9, R16 ;  /* 0x000000090d0d7227 */ /* 0x000fca0007800010 */
[----:B------:R-:W-:Y:S01]  /*5f70*/  IADD3 R19, P1, PT, RZ, R13, RZ ;  /* 0x0000000dff137210 */ /* 0x000fe20007f3e0ff */
[----:B------:R-:W-:-:S04]  /*5f80*/  IMAD.X R13, RZ, RZ, RZ, P0 ;  /* 0x000000ffff0d7224 */ /* 0x000fc800000e06ff */
[----:B------:R-:W-:-:S04]  /*5f90*/  IMAD.WIDE.U32 R16, R19, UR4, RZ ;  /* 0x0000000413107c25 */ /* 0x000fc8000f8e00ff */
[----:B------:R-:W-:Y:S01]  /*5fa0*/  IMAD.X R13, RZ, RZ, R13, P1 ;  /* 0x000000ffff0d7224 */ /* 0x000fe200008e060d */
[----:B------:R-:W-:Y:S01]  /*5fb0*/  IADD3 R18, P1, PT, -R16, R9, RZ ;  /* 0x0000000910127210 */ /* 0x000fe20007f3e1ff */
[----:B------:R-:W-:-:S03]  /*5fc0*/  IMAD R14, R19, UR5, R17 ;  /* 0x00000005130e7c24 */ /* 0x000fc6000f8e0211 */
[C---:B------:R-:W-:Y:S01]  /*5fd0*/  ISETP.GE.U32.AND P0, PT, R18.reuse, UR4, PT ;  /* 0x0000000412007c0c */ /* 0x040fe2000bf06070 */
[----:B------:R-:W-:Y:S02]  /*5fe0*/  IMAD R13, R13, UR4, R14 ;  /* 0x000000040d0d7c24 */ /* 0x000fe4000f8e020e */
[----:B------:R-:W-:Y:S02]  /*5ff0*/  VIADD R14, R19, 0x1 ;  /* 0x00000001130e7836 */ /* 0x000fe40000000000 */
[----:B------:R-:W-:Y:S01]  /*6000*/  IMAD.X R17, RZ, RZ, ~R13, P1 ;  /* 0x000000ffff117224 */ /* 0x000fe200008e0e0d */
[----:B------:R-:W-:-:S04]  /*6010*/  IADD3 R13, P1, PT, R18, -UR4, RZ ;  /* 0x80000004120d7c10 */ /* 0x000fc8000ff3e0ff */
[C---:B------:R-:W-:Y:S02]  /*6020*/  ISETP.GE.U32.AND.EX P0, PT, R17.reuse, UR5, PT, P0 ;  /* 0x0000000511007c0c */ /* 0x040fe4000bf06100 */
[----:B------:R-:W-:Y:S02]  /*6030*/  IADD3.X R16, PT, PT, R17, ~UR5, RZ, P1, !PT ;  /* 0x8000000511107c10 */ /* 0x000fe40008ffe4ff */
[----:B------:R-:W-:Y:S02]  /*6040*/  SEL R13, R13, R18, P0 ;  /* 0x000000120d0d7207 */ /* 0x000fe40000000000 */
[----:B------:R-:W-:Y:S02]  /*6050*/  SEL R19, R14, R19, P0 ;  /* 0x000000130e137207 */ /* 0x000fe40000000000 */
[----:B------:R-:W-:Y:S02]  /*6060*/  SEL R16, R16, R17, P0 ;  /* 0x0000001110107207 */ /* 0x000fe40000000000 */
[----:B------:R-:W-:Y:S01]  /*6070*/  ISETP.GE.U32.AND P0, PT, R13, UR4, PT ;  /* 0x000000040d007c0c */ /* 0x000fe2000bf06070 */
[----:B------:R-:W-:Y:S01]  /*6080*/  VIADD R14, R19, 0x1 ;  /* 0x00000001130e7836 */ /* 0x000fe20000000000 */
[----:B------:R-:W-:Y:S01]  /*6090*/  ISETP.NE.U32.AND P1, PT, RZ, UR4, PT ;  /* 0x00000004ff007c0c */ /* 0x000fe2000bf25070 */
[----:B------:R-:W-:Y:S01]  /*60a0*/  IMAD.MOV.U32 R13, RZ, RZ, 0x0 ;  /* 0x00000000ff0d7424 */ /* 0x000fe200078e00ff */
[----:B------:R-:W-:-:S02]  /*60b0*/  ISETP.GE.U32.AND.EX P0, PT, R16, UR5, PT, P0 ;  /* 0x0000000510007c0c */ /* 0x000fc4000bf06100 */
[----:B------:R-:W-:Y:S02]  /*60c0*/  ISETP.NE.AND.EX P1, PT, RZ, UR5, PT, P1 ;  /* 0x00000005ff007c0c */ /* 0x000fe4000bf25310 */
[----:B------:R-:W-:-:S04]  /*60d0*/  SEL R14, R14, R19, P0 ;  /* 0x000000130e0e7207 */ /* 0x000fc80000000000 */
[----:B------:R-:W-:Y:S01]  /*60e0*/  SEL R14, R14, 0xffffffff, P1 ;  /* 0xffffffff0e0e7807 */ /* 0x000fe20000800000 */
[----:B------:R-:W-:Y:S06]  /*60f0*/  RET.REL.NODEC R12 `(_Z22geneticAlgorithmKernelPcS_mPiS0_PK4ItemdS0_S0_S_) ;  /* 0xffffff9c0cc07950 */ /* 0x000fec0003c3ffff */
        .weak           $__internal_2_$__cuda_sm20_rem_u64
        .type           $__internal_2_$__cuda_sm20_rem_u64,@function
        .size           $__internal_2_$__cuda_sm20_rem_u64,(.L_x_65 - $__internal_2_$__cuda_sm20_rem_u64)
$__internal_2_$__cuda_sm20_rem_u64:
        /* <DEDUP_REMOVED lines=14> */
[----:B------:R-:W-:-:S05]  /*61e0*/  IMAD.HI.U32 R12, P1, R11, R17, R12 ;  /* 0x000000110b0c7227 */ /* 0x000fca000782000c */
[----:B------:R-:W-:Y:S01]  /*61f0*/  IADD3 R13, P2, PT, R21, R12, RZ ;  /* 0x0000000c150d7210 */ /* 0x000fe20007f5e0ff */
[----:B------:R-:W-:-:S04]  /*6200*/  IMAD.X R12, R19, 0x1, R11, P0 ;  /* 0x00000001130c7824 */ /* 0x000fc800000e060b */
[----:B------:R-:W-:Y:S01]  /*6210*/  IMAD.WIDE.U32 R10, R13, UR4, RZ ;  /* 0x000000040d0a7c25 */ /* 0x000fe2000f8e00ff */
[----:B------:R-:W-:-:S03]  /*6220*/  IADD3.X R17, PT, PT, RZ, RZ, R12, P2, P1 ;  /* 0x000000ffff117210 */ /* 0x000fc600017e240c */
        /* <DEDUP_REMOVED lines=15> */
[----:B------:R-:W-:-:S04]  /*6320*/  IMAD.HI.U32 R10, P0, R17, R9, R10 ;  /* 0x00000009110a7227 */ /* 0x000fc8000780000a */
[----:B------:R-:W-:Y:S01]  /*6330*/  IMAD.X R12, RZ, RZ, RZ, P0 ;  /* 0x000000ffff0c7224 */ /* 0x000fe200000e06ff */
[----:B------:R-:W-:-:S05]  /*6340*/  IADD3 R13, P1, PT, RZ, R10, RZ ;  /* 0x0000000aff0d7210 */ /* 0x000fca0007f3e0ff */
[----:B------:R-:W-:-:S04]  /*6350*/  IMAD.WIDE.U32 R10, R13, UR4, RZ ;  /* 0x000000040d0a7c25 */ /* 0x000fc8000f8e00ff */
[----:B------:R-:W-:Y:S01]  /*6360*/  IMAD.X R12, RZ, RZ, R12, P1 ;  /* 0x000000ffff0c7224 */ /* 0x000fe200008e060c */
[----:B------:R-:W-:Y:S01]  /*6370*/  IADD3 R14, P1, PT, -R10, R9, RZ ;  /* 0x000000090a0e7210 */ /* 0x000fe20007f3e1ff */
[----:B------:R-:W-:-:S03]  /*6380*/  IMAD R13, R13, UR5, R11 ;  /* 0x000000050d0d7c24 */ /* 0x000fc6000f8e020b */
[----:B------:R-:W-:Y:S01]  /*6390*/  ISETP.GE.U32.AND P0, PT, R14, UR4, PT ;  /* 0x000000040e007c0c */ /* 0x000fe2000bf06070 */
[----:B------:R-:W-:-:S04]  /*63a0*/  IMAD R12, R12, UR4, R13 ;  /* 0x000000040c0c7c24 */ /* 0x000fc8000f8e020d */
[----:B------:R-:W-:Y:S01]  /*63b0*/  IMAD.X R13, RZ, RZ, ~R12, P1 ;  /* 0x000000ffff0d7224 */ /* 0x000fe200008e0e0c */
[----:B------:R-:W-:-:S04]  /*63c0*/  IADD3 R11, P1, PT, R14, -UR4, RZ ;  /* 0x800000040e0b7c10 */ /* 0x000fc8000ff3e0ff */
[C---:B------:R-:W-:Y:S02]  /*63d0*/  ISETP.GE.U32.AND.EX P0, PT, R13.reuse, UR5, PT, P0 ;  /* 0x000000050d007c0c */ /* 0x040fe4000bf06100 */
[----:B------:R-:W-:Y:S02]  /*63e0*/  IADD3.X R10, PT, PT, R13, ~UR5, RZ, P1, !PT ;  /* 0x800000050d0a7c10 */ /* 0x000fe40008ffe4ff */
[----:B------:R-:W-:Y:S02]  /*63f0*/  SEL R11, R11, R14, P0 ;  /* 0x0000000e0b0b7207 */ /* 0x000fe40000000000 */
[----:B------:R-:W-:Y:S02]  /*6400*/  SEL R10, R10, R13, P0 ;  /* 0x0000000d0a0a7207 */ /* 0x000fe40000000000 */
[C---:B------:R-:W-:Y:S01]  /*6410*/  ISETP.GE.U32.AND P0, PT, R11.reuse, UR4, PT ;  /* 0x000000040b007c0c */ /* 0x040fe2000bf06070 */
[----:B------:R-:W-:Y:S01]  /*6420*/  VIADD R12, R11, -UR4 ;  /* 0x800000040b0c7c36 */ /* 0x000fe20008000000 */
[----:B------:R-:W-:-:S02]  /*6430*/  ISETP.NE.U32.AND P1, PT, RZ, UR4, PT ;  /* 0x00000004ff007c0c */ /* 0x000fc4000bf25070 */
[----:B------:R-:W-:Y:S01]  /*6440*/  ISETP.GE.U32.AND.EX P0, PT, R10, UR5, PT, P0 ;  /* 0x000000050a007c0c */ /* 0x000fe2000bf06100 */
[----:B------:R-:W-:Y:S01]  /*6450*/  IMAD.MOV.U32 R10, RZ, RZ, R8 ;  /* 0x000000ffff0a7224 */ /* 0x000fe200078e0008 */
[----:B------:R-:W-:Y:S02]  /*6460*/  ISETP.NE.AND.EX P1, PT, RZ, UR5, PT, P1 ;  /* 0x00000005ff007c0c */ /* 0x000fe4000bf25310 */
[----:B------:R-:W-:Y:S01]  /*6470*/  SEL R12, R12, R11, P0 ;  /* 0x0000000b0c0c7207 */ /* 0x000fe20000000000 */
[----:B------:R-:W-:-:S03]  /*6480*/  IMAD.MOV.U32 R11, RZ, RZ, 0x0 ;  /* 0x00000000ff0b7424 */ /* 0x000fc600078e00ff */
[----:B------:R-:W-:Y:S01]  /*6490*/  SEL R12, R12, 0xffffffff, P1 ;  /* 0xffffffff0c0c7807 */ /* 0x000fe20000800000 */
[----:B------:R-:W-:Y:S06]  /*64a0*/  RET.REL.NODEC R10 `(_Z22geneticAlgorithmKernelPcS_mPiS0_PK4ItemdS0_S0_S_) ;  /* 0xffffff980ad47950 */ /* 0x000fec0003c3ffff */
.L_x_62:
[----:B------:R-:W-:-:S00]  /*64b0*/  BRA `(.L_x_62) ;  /* 0xfffffffc00fc7947 */ /* 0x000fc0000383ffff */
[----:B------:R-:W-:-:S00]  /*64c0*/  NOP ;  /* 0x0000000000007918 */ /* 0x000fc00000000000 */
        /* <DEDUP_REMOVED lines=11> */
.L_x_65:


//--------------------- .nv.global.init           --------------------------
	.section	.nv.global.init,"aw",@progbits
	.align	4
.nv.global.init:
	.type		mrg32k3aM1SubSeq,@object
	.size		mrg32k3aM1SubSeq,(mrg32k3aM2SubSeq - mrg32k3aM1SubSeq)
mrg32k3aM1SubSeq:
        /*0000*/ 	.byte	0x0b, 0xcc, 0xee, 0x04, 0x73, 0x29, 0x8b, 0x6f, 0xf6, 0x53, 0x03, 0xf6, 0x23, 0xf6, 0xea, 0xda
        /* <DEDUP_REMOVED lines=125> */
	.type		mrg32k3aM2SubSeq,@object
	.size		mrg32k3aM2SubSeq,(mrg32k3aM1 - mrg32k3aM2SubSeq)
mrg32k3aM2SubSeq:
        /* <DEDUP_REMOVED lines=126> */
	.type		mrg32k3aM1,@object
	.size		mrg32k3aM1,(mrg32k3aM1Seq - mrg32k3aM1)
mrg32k3aM1:
        /* <DEDUP_REMOVED lines=144> */
	.type		mrg32k3aM1Seq,@object
	.size		mrg32k3aM1Seq,(mrg32k3aM2 - mrg32k3aM1Seq)
mrg32k3aM1Seq:
        /* <DEDUP_REMOVED lines=144> */
	.type		mrg32k3aM2,@object
	.size		mrg32k3aM2,(mrg32k3aM2Seq - mrg32k3aM2)
mrg32k3aM2:
        /* <DEDUP_REMOVED lines=144> */
	.type		mrg32k3aM2Seq,@object
	.size		mrg32k3aM2Seq,(precalc_xorwow_matrix - mrg32k3aM2Seq)
mrg32k3aM2Seq:
        /* <DEDUP_REMOVED lines=144> */
	.type		precalc_xorwow_matrix,@object
	.size		precalc_xorwow_matrix,(precalc_xorwow_offset_matrix - precalc_xorwow_matrix)
precalc_xorwow_matrix:
        /* <DEDUP_REMOVED lines=6400> */
	.type		precalc_xorwow_offset_matrix,@object
	.size		precalc_xorwow_offset_matrix,(.L_1 - precalc_xorwow_offset_matrix)
precalc_xorwow_offset_matrix:
        /* <DEDUP_REMOVED lines=6400> */
.L_1:


//--------------------- .nv.shared.reserved.0     --------------------------
	.section	.nv.shared.reserved.0,"aw",@nobits
	.weak		__nv_reservedSMEM_offset_0_alias
	.size		__nv_reservedSMEM_offset_0_alias, 0, 64
	.other		__nv_reservedSMEM_offset_0_alias,@"STO_CUDA_RESERVED_SHARED STV_DEFAULT"
__nv_reservedSMEM_offset_0_alias:
	.zero		0
	.zero		64


//--------------------- .nv.constant0._Z22geneticAlgorithmKernelPcS_mPiS0_PK4ItemdS0_S0_S_ --------------------------
	.section	.nv.constant0._Z22geneticAlgorithmKernelPcS_mPiS0_PK4ItemdS0_S0_S_,"a",@progbits
	.sectionflags	@""
	.align	4
.nv.constant0._Z22geneticAlgorithmKernelPcS_mPiS0_PK4ItemdS0_S0_S_:
	.zero		976


//--------------------- SYMBOLS --------------------------

	.type		.nv.reservedSmem.offset0,@object
	.size		.nv.reservedSmem.offset0,0x4
